//
// Generated by NVIDIA NVVM Compiler
//
// Compiler Build ID: CL-36424714
// Cuda compilation tools, release 13.0, V13.0.88
// Based on NVVM 20.0.0
//

.version 9.0
.target sm_100
.address_size 64

	// .globl	_Z13conv2d_kernelPKfS0_S0_Pfiiiiiiiiiiiii

.visible .entry _Z13conv2d_kernelPKfS0_S0_Pfiiiiiiiiiiiii(
	.param .u64 .ptr .align 1 _Z13conv2d_kernelPKfS0_S0_Pfiiiiiiiiiiiii_param_0,
	.param .u64 .ptr .align 1 _Z13conv2d_kernelPKfS0_S0_Pfiiiiiiiiiiiii_param_1,
	.param .u64 .ptr .align 1 _Z13conv2d_kernelPKfS0_S0_Pfiiiiiiiiiiiii_param_2,
	.param .u64 .ptr .align 1 _Z13conv2d_kernelPKfS0_S0_Pfiiiiiiiiiiiii_param_3,
	.param .u32 _Z13conv2d_kernelPKfS0_S0_Pfiiiiiiiiiiiii_param_4,
	.param .u32 _Z13conv2d_kernelPKfS0_S0_Pfiiiiiiiiiiiii_param_5,
	.param .u32 _Z13conv2d_kernelPKfS0_S0_Pfiiiiiiiiiiiii_param_6,
	.param .u32 _Z13conv2d_kernelPKfS0_S0_Pfiiiiiiiiiiiii_param_7,
	.param .u32 _Z13conv2d_kernelPKfS0_S0_Pfiiiiiiiiiiiii_param_8,
	.param .u32 _Z13conv2d_kernelPKfS0_S0_Pfiiiiiiiiiiiii_param_9,
	.param .u32 _Z13conv2d_kernelPKfS0_S0_Pfiiiiiiiiiiiii_param_10,
	.param .u32 _Z13conv2d_kernelPKfS0_S0_Pfiiiiiiiiiiiii_param_11,
	.param .u32 _Z13conv2d_kernelPKfS0_S0_Pfiiiiiiiiiiiii_param_12,
	.param .u32 _Z13conv2d_kernelPKfS0_S0_Pfiiiiiiiiiiiii_param_13,
	.param .u32 _Z13conv2d_kernelPKfS0_S0_Pfiiiiiiiiiiiii_param_14,
	.param .u32 _Z13conv2d_kernelPKfS0_S0_Pfiiiiiiiiiiiii_param_15,
	.param .u32 _Z13conv2d_kernelPKfS0_S0_Pfiiiiiiiiiiiii_param_16
)
{


	ret;

}
	// .globl	_Z17batch_norm_kernelPKfS0_S0_S0_S0_Pffiiii
.visible .entry _Z17batch_norm_kernelPKfS0_S0_S0_S0_Pffiiii(
	.param .u64 .ptr .align 1 _Z17batch_norm_kernelPKfS0_S0_S0_S0_Pffiiii_param_0,
	.param .u64 .ptr .align 1 _Z17batch_norm_kernelPKfS0_S0_S0_S0_Pffiiii_param_1,
	.param .u64 .ptr .align 1 _Z17batch_norm_kernelPKfS0_S0_S0_S0_Pffiiii_param_2,
	.param .u64 .ptr .align 1 _Z17batch_norm_kernelPKfS0_S0_S0_S0_Pffiiii_param_3,
	.param .u64 .ptr .align 1 _Z17batch_norm_kernelPKfS0_S0_S0_S0_Pffiiii_param_4,
	.param .u64 .ptr .align 1 _Z17batch_norm_kernelPKfS0_S0_S0_S0_Pffiiii_param_5,
	.param .f32 _Z17batch_norm_kernelPKfS0_S0_S0_S0_Pffiiii_param_6,
	.param .u32 _Z17batch_norm_kernelPKfS0_S0_S0_S0_Pffiiii_param_7,
	.param .u32 _Z17batch_norm_kernelPKfS0_S0_S0_S0_Pffiiii_param_8,
	.param .u32 _Z17batch_norm_kernelPKfS0_S0_S0_S0_Pffiiii_param_9,
	.param .u32 _Z17batch_norm_kernelPKfS0_S0_S0_S0_Pffiiii_param_10
)
{


	ret;

}
	// .globl	_Z11relu_kernelPKfPfi
.visible .entry _Z11relu_kernelPKfPfi(
	.param .u64 .ptr .align 1 _Z11relu_kernelPKfPfi_param_0,
	.param .u64 .ptr .align 1 _Z11relu_kernelPKfPfi_param_1,
	.param .u32 _Z11relu_kernelPKfPfi_param_2
)
{


	ret;

}
	// .globl	_Z18max_pooling_kernelPKfPfiiiiiiiiii
.visible .entry _Z18max_pooling_kernelPKfPfiiiiiiiiii(
	.param .u64 .ptr .align 1 _Z18max_pooling_kernelPKfPfiiiiiiiiii_param_0,
	.param .u64 .ptr .align 1 _Z18max_pooling_kernelPKfPfiiiiiiiiii_param_1,
	.param .u32 _Z18max_pooling_kernelPKfPfiiiiiiiiii_param_2,
	.param .u32 _Z18max_pooling_kernelPKfPfiiiiiiiiii_param_3,
	.param .u32 _Z18max_pooling_kernelPKfPfiiiiiiiiii_param_4,
	.param .u32 _Z18max_pooling_kernelPKfPfiiiiiiiiii_param_5,
	.param .u32 _Z18max_pooling_kernelPKfPfiiiiiiiiii_param_6,
	.param .u32 _Z18max_pooling_kernelPKfPfiiiiiiiiii_param_7,
	.param .u32 _Z18max_pooling_kernelPKfPfiiiiiiiiii_param_8,
	.param .u32 _Z18max_pooling_kernelPKfPfiiiiiiiiii_param_9,
	.param .u32 _Z18max_pooling_kernelPKfPfiiiiiiiiii_param_10,
	.param .u32 _Z18max_pooling_kernelPKfPfiiiiiiiiii_param_11
)
{


	ret;

}
	// .globl	_Z25global_avg_pooling_kernelPKfPfiiii
.visible .entry _Z25global_avg_pooling_kernelPKfPfiiii(
	.param .u64 .ptr .align 1 _Z25global_avg_pooling_kernelPKfPfiiii_param_0,
	.param .u64 .ptr .align 1 _Z25global_avg_pooling_kernelPKfPfiiii_param_1,
	.param .u32 _Z25global_avg_pooling_kernelPKfPfiiii_param_2,
	.param .u32 _Z25global_avg_pooling_kernelPKfPfiiii_param_3,
	.param .u32 _Z25global_avg_pooling_kernelPKfPfiiii_param_4,
	.param .u32 _Z25global_avg_pooling_kernelPKfPfiiii_param_5
)
{
	.reg .pred 	%p<11>;
	.reg .b32 	%r<43>;
	.reg .b32 	%f<85>;
	.reg .b64 	%rd<16>;

	ld.param.u64 	%rd4, [_Z25global_avg_pooling_kernelPKfPfiiii_param_0];
	ld.param.u64 	%rd3, [_Z25global_avg_pooling_kernelPKfPfiiii_param_1];
	ld.param.u32 	%r26, [_Z25global_avg_pooling_kernelPKfPfiiii_param_2];
	ld.param.u32 	%r27, [_Z25global_avg_pooling_kernelPKfPfiiii_param_3];
	ld.param.u32 	%r24, [_Z25global_avg_pooling_kernelPKfPfiiii_param_4];
	ld.param.u32 	%r25, [_Z25global_avg_pooling_kernelPKfPfiiii_param_5];
	cvta.to.global.u64 	%rd1, %rd4;
	mov.u32 	%r28, %ctaid.x;
	mov.u32 	%r29, %ntid.x;
	mov.u32 	%r30, %tid.x;
	mad.lo.s32 	%r1, %r28, %r29, %r30;
	mul.lo.s32 	%r31, %r27, %r26;
	setp.ge.s32 	%p1, %r1, %r31;
	@%p1 bra 	$L__BB4_15;
	mul.lo.s32 	%r32, %r24, %r1;
	mul.lo.s32 	%r2, %r32, %r25;
	mul.lo.s32 	%r3, %r25, %r24;
	setp.lt.s32 	%p2, %r3, 1;
	mov.f32 	%f84, 0f00000000;
	@%p2 bra 	$L__BB4_14;
	and.b32  	%r4, %r3, 15;
	setp.lt.u32 	%p3, %r3, 16;
	mov.f32 	%f84, 0f00000000;
	mov.b32 	%r39, 0;
	@%p3 bra 	$L__BB4_5;
	and.b32  	%r39, %r3, 2147483632;
	neg.s32 	%r37, %r39;
	add.s64 	%rd2, %rd1, 32;
	mov.f32 	%f84, 0f00000000;
	mov.u32 	%r36, %r2;
$L__BB4_4:
	.pragma "nounroll";
	mul.wide.s32 	%rd5, %r36, 4;
	add.s64 	%rd6, %rd2, %rd5;
	ld.global.nc.f32 	%f18, [%rd6+-32];
	add.f32 	%f19, %f84, %f18;
	ld.global.nc.f32 	%f20, [%rd6+-28];
	add.f32 	%f21, %f19, %f20;
	ld.global.nc.f32 	%f22, [%rd6+-24];
	add.f32 	%f23, %f21, %f22;
	ld.global.nc.f32 	%f24, [%rd6+-20];
	add.f32 	%f25, %f23, %f24;
	ld.global.nc.f32 	%f26, [%rd6+-16];
	add.f32 	%f27, %f25, %f26;
	ld.global.nc.f32 	%f28, [%rd6+-12];
	add.f32 	%f29, %f27, %f28;
	ld.global.nc.f32 	%f30, [%rd6+-8];
	add.f32 	%f31, %f29, %f30;
	ld.global.nc.f32 	%f32, [%rd6+-4];
	add.f32 	%f33, %f31, %f32;
	ld.global.nc.f32 	%f34, [%rd6];
	add.f32 	%f35, %f33, %f34;
	ld.global.nc.f32 	%f36, [%rd6+4];
	add.f32 	%f37, %f35, %f36;
	ld.global.nc.f32 	%f38, [%rd6+8];
	add.f32 	%f39, %f37, %f38;
	ld.global.nc.f32 	%f40, [%rd6+12];
	add.f32 	%f41, %f39, %f40;
	ld.global.nc.f32 	%f42, [%rd6+16];
	add.f32 	%f43, %f41, %f42;
	ld.global.nc.f32 	%f44, [%rd6+20];
	add.f32 	%f45, %f43, %f44;
	ld.global.nc.f32 	%f46, [%rd6+24];
	add.f32 	%f47, %f45, %f46;
	ld.global.nc.f32 	%f48, [%rd6+28];
	add.f32 	%f84, %f47, %f48;
	add.s32 	%r37, %r37, 16;
	add.s32 	%r36, %r36, 16;
	setp.ne.s32 	%p4, %r37, 0;
	@%p4 bra 	$L__BB4_4;
$L__BB4_5:
	setp.eq.s32 	%p5, %r4, 0;
	@%p5 bra 	$L__BB4_14;
	and.b32  	%r12, %r3, 7;
	setp.lt.u32 	%p6, %r4, 8;
	@%p6 bra 	$L__BB4_8;
	add.s32 	%r34, %r39, %r2;
	mul.wide.s32 	%rd7, %r34, 4;
	add.s64 	%rd8, %rd1, %rd7;
	ld.global.nc.f32 	%f50, [%rd8];
	add.f32 	%f51, %f84, %f50;
	ld.global.nc.f32 	%f52, [%rd8+4];
	add.f32 	%f53, %f51, %f52;
	ld.global.nc.f32 	%f54, [%rd8+8];
	add.f32 	%f55, %f53, %f54;
	ld.global.nc.f32 	%f56, [%rd8+12];
	add.f32 	%f57, %f55, %f56;
	ld.global.nc.f32 	%f58, [%rd8+16];
	add.f32 	%f59, %f57, %f58;
	ld.global.nc.f32 	%f60, [%rd8+20];
	add.f32 	%f61, %f59, %f60;
	ld.global.nc.f32 	%f62, [%rd8+24];
	add.f32 	%f63, %f61, %f62;
	ld.global.nc.f32 	%f64, [%rd8+28];
	add.f32 	%f84, %f63, %f64;
	add.s32 	%r39, %r39, 8;
$L__BB4_8:
	setp.eq.s32 	%p7, %r12, 0;
	@%p7 bra 	$L__BB4_14;
	and.b32  	%r15, %r3, 3;
	setp.lt.u32 	%p8, %r12, 4;
	@%p8 bra 	$L__BB4_11;
	add.s32 	%r35, %r39, %r2;
	mul.wide.s32 	%rd9, %r35, 4;
	add.s64 	%rd10, %rd1, %rd9;
	ld.global.nc.f32 	%f66, [%rd10];
	add.f32 	%f67, %f84, %f66;
	ld.global.nc.f32 	%f68, [%rd10+4];
	add.f32 	%f69, %f67, %f68;
	ld.global.nc.f32 	%f70, [%rd10+8];
	add.f32 	%f71, %f69, %f70;
	ld.global.nc.f32 	%f72, [%rd10+12];
	add.f32 	%f84, %f71, %f72;
	add.s32 	%r39, %r39, 4;
$L__BB4_11:
	setp.eq.s32 	%p9, %r15, 0;
	@%p9 bra 	$L__BB4_14;
	add.s32 	%r42, %r39, %r2;
	neg.s32 	%r41, %r15;
$L__BB4_13:
	.pragma "nounroll";
	mul.wide.s32 	%rd11, %r42, 4;
	add.s64 	%rd12, %rd1, %rd11;
	ld.global.nc.f32 	%f73, [%rd12];
	add.f32 	%f84, %f84, %f73;
	add.s32 	%r42, %r42, 1;
	add.s32 	%r41, %r41, 1;
	setp.ne.s32 	%p10, %r41, 0;
	@%p10 bra 	$L__BB4_13;
$L__BB4_14:
	cvt.rn.f32.s32 	%f74, %r3;
	div.rn.f32 	%f75, %f84, %f74;
	cvta.to.global.u64 	%rd13, %rd3;
	mul.wide.s32 	%rd14, %r1, 4;
	add.s64 	%rd15, %rd13, %rd14;
	st.global.f32 	[%rd15], %f75;
$L__BB4_15:
	ret;

}
	// .globl	_Z22fully_connected_kernelPKfS0_S0_Pfiii
.visible .entry _Z22fully_connected_kernelPKfS0_S0_Pfiii(
	.param .u64 .ptr .align 1 _Z22fully_connected_kernelPKfS0_S0_Pfiii_param_0,
	.param .u64 .ptr .align 1 _Z22fully_connected_kernelPKfS0_S0_Pfiii_param_1,
	.param .u64 .ptr .align 1 _Z22fully_connected_kernelPKfS0_S0_Pfiii_param_2,
	.param .u64 .ptr .align 1 _Z22fully_connected_kernelPKfS0_S0_Pfiii_param_3,
	.param .u32 _Z22fully_connected_kernelPKfS0_S0_Pfiii_param_4,
	.param .u32 _Z22fully_connected_kernelPKfS0_S0_Pfiii_param_5,
	.param .u32 _Z22fully_connected_kernelPKfS0_S0_Pfiii_param_6
)
{


	ret;

}
	// .globl	_Z19residual_add_kernelPKfS0_Pfi
.visible .entry _Z19residual_add_kernelPKfS0_Pfi(
	.param .u64 .ptr .align 1 _Z19residual_add_kernelPKfS0_Pfi_param_0,
	.param .u64 .ptr .align 1 _Z19residual_add_kernelPKfS0_Pfi_param_1,
	.param .u64 .ptr .align 1 _Z19residual_add_kernelPKfS0_Pfi_param_2,
	.param .u32 _Z19residual_add_kernelPKfS0_Pfi_param_3
)
{
	.reg .pred 	%p<2>;
	.reg .b32 	%r<6>;
	.reg .b32 	%f<4>;
	.reg .b64 	%rd<11>;

	ld.param.u64 	%rd1, [_Z19residual_add_kernelPKfS0_Pfi_param_0];
	ld.param.u64 	%rd2, [_Z19residual_add_kernelPKfS0_Pfi_param_1];
	ld.param.u64 	%rd3, [_Z19residual_add_kernelPKfS0_Pfi_param_2];
	ld.param.u32 	%r2, [_Z19residual_add_kernelPKfS0_Pfi_param_3];
	mov.u32 	%r3, %ctaid.x;
	mov.u32 	%r4, %ntid.x;
	mov.u32 	%r5, %tid.x;
	mad.lo.s32 	%r1, %r3, %r4, %r5;
	setp.ge.s32 	%p1, %r1, %r2;
	@%p1 bra 	$L__BB6_2;
	cvta.to.global.u64 	%rd4, %rd1;
	cvta.to.global.u64 	%rd5, %rd2;
	cvta.to.global.u64 	%rd6, %rd3;
	mul.wide.s32 	%rd7, %r1, 4;
	add.s64 	%rd8, %rd4, %rd7;
	ld.global.nc.f32 	%f1, [%rd8];
	add.s64 	%rd9, %rd5, %rd7;
	ld.global.nc.f32 	%f2, [%rd9];
	add.f32 	%f3, %f1, %f2;
	add.s64 	%rd10, %rd6, %rd7;
	st.global.f32 	[%rd10], %f3;
$L__BB6_2:
	ret;

}


// ===== COMPILED SASS (sm_100) =====

	.target	sm_100

	.elftype	@"ET_EXEC"


//--------------------- .note.nv.tkinfo           --------------------------
	.section	.note.nv.tkinfo,"",@"SHT_NOTE"
	.sectionflags	@"SHF_NOTE_NV_TKINFO"
	.tkinfo
        /*0018*/ 	.word	0x00000002
        /*0030*/ 	.string	""
        /*0030*/ 	.string	"ptxas"
        /*0030*/ 	.string	"Cuda compilation tools, release 13.0, V13.0.88"
        /*0030*/ 	.string	"Build cuda_13.0.r13.0/compiler.36424714_0"
        /*0030*/ 	.string	"-arch sm_100 -m 64 "



//--------------------- .note.nv.cuinfo           --------------------------
	.section	.note.nv.cuinfo,"",@"SHT_NOTE"
	.sectionflags	@"SHF_NOTE_NV_CUINFO"
        /*0018*/ 	.short	0x0002
        /*001a*/ 	.short	0x0064
        /*001c*/ 	.short	0x0082
	.zero		2


//--------------------- .nv.info                  --------------------------
	.section	.nv.info,"",@"SHT_CUDA_INFO"
	.align	4


	//----- nvinfo : EIATTR_REGCOUNT
	.align		4
        /*0000*/ 	.byte	0x04, 0x2f
        /*0002*/ 	.short	(.L_1 - .L_0)
	.align		4
.L_0:
        /*0004*/ 	.word	index@(_Z13conv2d_kernelPKfS0_S0_Pfiiiiiiiiiiiii)
        /*0008*/ 	.word	0x00000004


	//----- nvinfo : EIATTR_FRAME_SIZE
	.align		4
.L_1:
        /*000c*/ 	.byte	0x04, 0x11
        /*000e*/ 	.short	(.L_3 - .L_2)
	.align		4
.L_2:
        /*0010*/ 	.word	index@(_Z13conv2d_kernelPKfS0_S0_Pfiiiiiiiiiiiii)
        /*0014*/ 	.word	0x00000000


	//----- nvinfo : EIATTR_REGCOUNT
	.align		4
.L_3:
        /*0018*/ 	.byte	0x04, 0x2f
        /*001a*/ 	.short	(.L_5 - .L_4)
	.align		4
.L_4:
        /*001c*/ 	.word	index@(_Z17batch_norm_kernelPKfS0_S0_S0_S0_Pffiiii)
        /*0020*/ 	.word	0x00000004


	//----- nvinfo : EIATTR_FRAME_SIZE
	.align		4
.L_5:
        /*0024*/ 	.byte	0x04, 0x11
        /*0026*/ 	.short	(.L_7 - .L_6)
	.align		4
.L_6:
        /*0028*/ 	.word	index@(_Z17batch_norm_kernelPKfS0_S0_S0_S0_Pffiiii)
        /*002c*/ 	.word	0x00000000


	//----- nvinfo : EIATTR_REGCOUNT
	.align		4
.L_7:
        /*0030*/ 	.byte	0x04, 0x2f
        /*0032*/ 	.short	(.L_9 - .L_8)
	.align		4
.L_8:
        /*0034*/ 	.word	index@(_Z11relu_kernelPKfPfi)
        /*0038*/ 	.word	0x00000004


	//----- nvinfo : EIATTR_FRAME_SIZE
	.align		4
.L_9:
        /*003c*/ 	.byte	0x04, 0x11
        /*003e*/ 	.short	(.L_11 - .L_10)
	.align		4
.L_10:
        /*0040*/ 	.word	index@(_Z11relu_kernelPKfPfi)
        /*0044*/ 	.word	0x00000000


	//----- nvinfo : EIATTR_REGCOUNT
	.align		4
.L_11:
        /*0048*/ 	.byte	0x04, 0x2f
        /*004a*/ 	.short	(.L_13 - .L_12)
	.align		4
.L_12:
        /*004c*/ 	.word	index@(_Z18max_pooling_kernelPKfPfiiiiiiiiii)
        /*0050*/ 	.word	0x00000004


	//----- nvinfo : EIATTR_FRAME_SIZE
	.align		4
.L_13:
        /*0054*/ 	.byte	0x04, 0x11
        /*0056*/ 	.short	(.L_15 - .L_14)
	.align		4
.L_14:
        /*0058*/ 	.word	index@(_Z18max_pooling_kernelPKfPfiiiiiiiiii)
        /*005c*/ 	.word	0x00000000


	//----- nvinfo : EIATTR_REGCOUNT
	.align		4
.L_15:
        /*0060*/ 	.byte	0x04, 0x2f
        /*0062*/ 	.short	(.L_17 - .L_16)
	.align		4
.L_16:
        /*0064*/ 	.word	index@(_Z25global_avg_pooling_kernelPKfPfiiii)
        /*0068*/ 	.word	0x0000001f


	//----- nvinfo : EIATTR_FRAME_SIZE
	.align		4
.L_17:
        /*006c*/ 	.byte	0x04, 0x11
        /*006e*/ 	.short	(.L_19 - .L_18)
	.align		4
.L_18:
        /*0070*/ 	.word	index@($__internal_0_$__cuda_sm3x_div_rn_noftz_f32_slowpath)
        /*0074*/ 	.word	0x00000000


	//----- nvinfo : EIATTR_FRAME_SIZE
	.align		4
.L_19:
        /*0078*/ 	.byte	0x04, 0x11
        /*007a*/ 	.short	(.L_21 - .L_20)
	.align		4
.L_20:
        /*007c*/ 	.word	index@(_Z25global_avg_pooling_kernelPKfPfiiii)
        /*0080*/ 	.word	0x00000000


	//----- nvinfo : EIATTR_REGCOUNT
	.align		4
.L_21:
        /*0084*/ 	.byte	0x04, 0x2f
        /*0086*/ 	.short	(.L_23 - .L_22)
	.align		4
.L_22:
        /*0088*/ 	.word	index@(_Z22fully_connected_kernelPKfS0_S0_Pfiii)
        /*008c*/ 	.word	0x00000004


	//----- nvinfo : EIATTR_FRAME_SIZE
	.align		4
.L_23:
        /*0090*/ 	.byte	0x04, 0x11
        /*0092*/ 	.short	(.L_25 - .L_24)
	.align		4
.L_24:
        /*0094*/ 	.word	index@(_Z22fully_connected_kernelPKfS0_S0_Pfiii)
        /*0098*/ 	.word	0x00000000


	//----- nvinfo : EIATTR_REGCOUNT
	.align		4
.L_25:
        /*009c*/ 	.byte	0x04, 0x2f
        /*009e*/ 	.short	(.L_27 - .L_26)
	.align		4
.L_26:
        /*00a0*/ 	.word	index@(_Z19residual_add_kernelPKfS0_Pfi)
        /*00a4*/ 	.word	0x0000000c


	//----- nvinfo : EIATTR_FRAME_SIZE
	.align		4
.L_27:
        /*00a8*/ 	.byte	0x04, 0x11
        /*00aa*/ 	.short	(.L_29 - .L_28)
	.align		4
.L_28:
        /*00ac*/ 	.word	index@(_Z19residual_add_kernelPKfS0_Pfi)
        /*00b0*/ 	.word	0x00000000


	//----- nvinfo : EIATTR_MIN_STACK_SIZE
	.align		4
.L_29:
        /*00b4*/ 	.byte	0x04, 0x12
        /*00b6*/ 	.short	(.L_31 - .L_30)
	.align		4
.L_30:
        /*00b8*/ 	.word	index@(_Z19residual_add_kernelPKfS0_Pfi)
        /*00bc*/ 	.word	0x00000000


	//----- nvinfo : EIATTR_MIN_STACK_SIZE
	.align		4
.L_31:
        /*00c0*/ 	.byte	0x04, 0x12
        /*00c2*/ 	.short	(.L_33 - .L_32)
	.align		4
.L_32:
        /*00c4*/ 	.word	index@(_Z22fully_connected_kernelPKfS0_S0_Pfiii)
        /*00c8*/ 	.word	0x00000000


	//----- nvinfo : EIATTR_MIN_STACK_SIZE
	.align		4
.L_33:
        /*00cc*/ 	.byte	0x04, 0x12
        /*00ce*/ 	.short	(.L_35 - .L_34)
	.align		4
.L_34:
        /*00d0*/ 	.word	index@(_Z25global_avg_pooling_kernelPKfPfiiii)
        /*00d4*/ 	.word	0x00000000


	//----- nvinfo : EIATTR_MIN_STACK_SIZE
	.align		4
.L_35:
        /*00d8*/ 	.byte	0x04, 0x12
        /*00da*/ 	.short	(.L_37 - .L_36)
	.align		4
.L_36:
        /*00dc*/ 	.word	index@(_Z18max_pooling_kernelPKfPfiiiiiiiiii)
        /*00e0*/ 	.word	0x00000000


	//----- nvinfo : EIATTR_MIN_STACK_SIZE
	.align		4
.L_37:
        /*00e4*/ 	.byte	0x04, 0x12
        /*00e6*/ 	.short	(.L_39 - .L_38)
	.align		4
.L_38:
        /*00e8*/ 	.word	index@(_Z11relu_kernelPKfPfi)
        /*00ec*/ 	.word	0x00000000


	//----- nvinfo : EIATTR_MIN_STACK_SIZE
	.align		4
.L_39:
        /*00f0*/ 	.byte	0x04, 0x12
        /*00f2*/ 	.short	(.L_41 - .L_40)
	.align		4
.L_40:
        /*00f4*/ 	.word	index@(_Z17batch_norm_kernelPKfS0_S0_S0_S0_Pffiiii)
        /*00f8*/ 	.word	0x00000000


	//----- nvinfo : EIATTR_MIN_STACK_SIZE
	.align		4
.L_41:
        /*00fc*/ 	.byte	0x04, 0x12
        /*00fe*/ 	.short	(.L_43 - .L_42)
	.align		4
.L_42:
        /*0100*/ 	.word	index@(_Z13conv2d_kernelPKfS0_S0_Pfiiiiiiiiiiiii)
        /*0104*/ 	.word	0x00000000
.L_43:


//--------------------- .nv.compat                --------------------------
	.section	.nv.compat,"",@"SHT_CUDA_COMPAT_INFO"
	.align	4
        /*0000*/ 	.byte	0x02, 0x09, 0x00, 0x00, 0x02, 0x02, 0x01, 0x00, 0x02, 0x05, 0x05, 0x00, 0x03, 0x07, 0x01, 0x01
        /*0010*/ 	.byte	0x02, 0x03, 0x00, 0x00, 0x02, 0x06, 0x01, 0x00, 0x04, 0x0b, 0x08, 0x00, 0x01, 0x00, 0x00, 0x00
        /*0020*/ 	.byte	0x00, 0x00, 0x00, 0x00


//--------------------- .nv.info._Z19residual_add_kernelPKfS0_Pfi --------------------------
	.section	.nv.info._Z19residual_add_kernelPKfS0_Pfi,"",@"SHT_CUDA_INFO"
	.sectionflags	@""
	.align	4


	//----- nvinfo : EIATTR_CUDA_API_VERSION
	.align		4
        /*0000*/ 	.byte	0x04, 0x37
        /*0002*/ 	.short	(.L_45 - .L_44)
.L_44:
        /*0004*/ 	.word	0x00000082


	//----- nvinfo : EIATTR_KPARAM_INFO
	.align		4
.L_45:
        /*0008*/ 	.byte	0x04, 0x17
        /*000a*/ 	.short	(.L_47 - .L_46)
.L_46:
        /*000c*/ 	.word	0x00000000
        /*0010*/ 	.short	0x0003
        /*0012*/ 	.short	0x0018
        /*0014*/ 	.byte	0x00, 0xf0, 0x11, 0x00


	//----- nvinfo : EIATTR_KPARAM_INFO
	.align		4
.L_47:
        /*0018*/ 	.byte	0x04, 0x17
        /*001a*/ 	.short	(.L_49 - .L_48)
.L_48:
        /*001c*/ 	.word	0x00000000
        /*0020*/ 	.short	0x0002
        /*0022*/ 	.short	0x0010
        /*0024*/ 	.byte	0x00, 0xf5, 0x21, 0x00


	//----- nvinfo : EIATTR_KPARAM_INFO
	.align		4
.L_49:
        /*0028*/ 	.byte	0x04, 0x17
        /*002a*/ 	.short	(.L_51 - .L_50)
.L_50:
        /*002c*/ 	.word	0x00000000
        /*0030*/ 	.short	0x0001
        /*0032*/ 	.short	0x0008
        /*0034*/ 	.byte	0x00, 0xf5, 0x21, 0x00


	//----- nvinfo : EIATTR_KPARAM_INFO
	.align		4
.L_51:
        /*0038*/ 	.byte	0x04, 0x17
        /*003a*/ 	.short	(.L_53 - .L_52)
.L_52:
        /*003c*/ 	.word	0x00000000
        /*0040*/ 	.short	0x0000
        /*0042*/ 	.short	0x0000
        /*0044*/ 	.byte	0x00, 0xf5, 0x21, 0x00


	//----- nvinfo : EIATTR_SPARSE_MMA_MASK
	.align		4
.L_53:
        /*0048*/ 	.byte	0x03, 0x50
        /*004a*/ 	.short	0x0000


	//----- nvinfo : EIATTR_MAXREG_COUNT
	.align		4
        /*004c*/ 	.byte	0x03, 0x1b
        /*004e*/ 	.short	0x00ff


	//----- nvinfo : EIATTR_MERCURY_ISA_VERSION
	.align		4
        /*0050*/ 	.byte	0x03, 0x5f
        /*0052*/ 	.short	0x0101


	//----- nvinfo : EIATTR_VRC_CTA_INIT_COUNT
	.align		4
        /*0054*/ 	.byte	0x02, 0x4a
	.zero		1
	.zero		1


	//----- nvinfo : EIATTR_EXIT_INSTR_OFFSETS
	.align		4
        /*0058*/ 	.byte	0x04, 0x1c
        /*005a*/ 	.short	(.L_55 - .L_54)


	//   ....[0]....
.L_54:
        /*005c*/ 	.word	0x00000070


	//   ....[1]....
        /*0060*/ 	.word	0x00000130


	//----- nvinfo : EIATTR_CBANK_PARAM_SIZE
	.align		4
.L_55:
        /*0064*/ 	.byte	0x03, 0x19
        /*0066*/ 	.short	0x001c


	//----- nvinfo : EIATTR_PARAM_CBANK
	.align		4
        /*0068*/ 	.byte	0x04, 0x0a
        /*006a*/ 	.short	(.L_57 - .L_56)
	.align		4
.L_56:
        /*006c*/ 	.word	index@(.nv.constant0._Z19residual_add_kernelPKfS0_Pfi)
        /*0070*/ 	.short	0x0380
        /*0072*/ 	.short	0x001c


	//----- nvinfo : EIATTR_SW_WAR
	.align		4
.L_57:
        /*0074*/ 	.byte	0x04, 0x36
        /*0076*/ 	.short	(.L_59 - .L_58)
.L_58:
        /*0078*/ 	.word	0x00000008
.L_59:


//--------------------- .nv.info._Z22fully_connected_kernelPKfS0_S0_Pfiii --------------------------
	.section	.nv.info._Z22fully_connected_kernelPKfS0_S0_Pfiii,"",@"SHT_CUDA_INFO"
	.sectionflags	@""
	.align	4


	//----- nvinfo : EIATTR_CUDA_API_VERSION
	.align		4
        /*0000*/ 	.byte	0x04, 0x37
        /*0002*/ 	.short	(.L_61 - .L_60)
.L_60:
        /*0004*/ 	.word	0x00000082


	//----- nvinfo : EIATTR_KPARAM_INFO
	.align		4
.L_61:
        /*0008*/ 	.byte	0x04, 0x17
        /*000a*/ 	.short	(.L_63 - .L_62)
.L_62:
        /*000c*/ 	.word	0x00000000
        /*0010*/ 	.short	0x0006
        /*0012*/ 	.short	0x0028
        /*0014*/ 	.byte	0x00, 0xf0, 0x11, 0x00


	//----- nvinfo : EIATTR_KPARAM_INFO
	.align		4
.L_63:
        /*0018*/ 	.byte	0x04, 0x17
        /*001a*/ 	.short	(.L_65 - .L_64)
.L_64:
        /*001c*/ 	.word	0x00000000
        /*0020*/ 	.short	0x0005
        /*0022*/ 	.short	0x0024
        /*0024*/ 	.byte	0x00, 0xf0, 0x11, 0x00


	//----- nvinfo : EIATTR_KPARAM_INFO
	.align		4
.L_65:
        /*0028*/ 	.byte	0x04, 0x17
        /*002a*/ 	.short	(.L_67 - .L_66)
.L_66:
        /*002c*/ 	.word	0x00000000
        /*0030*/ 	.short	0x0004
        /*0032*/ 	.short	0x0020
        /*0034*/ 	.byte	0x00, 0xf0, 0x11, 0x00


	//----- nvinfo : EIATTR_KPARAM_INFO
	.align		4
.L_67:
        /*0038*/ 	.byte	0x04, 0x17
        /*003a*/ 	.short	(.L_69 - .L_68)
.L_68:
        /*003c*/ 	.word	0x00000000
        /*0040*/ 	.short	0x0003
        /*0042*/ 	.short	0x0018
        /*0044*/ 	.byte	0x00, 0xf5, 0x21, 0x00


	//----- nvinfo : EIATTR_KPARAM_INFO
	.align		4
.L_69:
        /*0048*/ 	.byte	0x04, 0x17
        /*004a*/ 	.short	(.L_71 - .L_70)
.L_70:
        /*004c*/ 	.word	0x00000000
        /*0050*/ 	.short	0x0002
        /*0052*/ 	.short	0x0010
        /*0054*/ 	.byte	0x00, 0xf5, 0x21, 0x00


	//----- nvinfo : EIATTR_KPARAM_INFO
	.align		4
.L_71:
        /*0058*/ 	.byte	0x04, 0x17
        /*005a*/ 	.short	(.L_73 - .L_72)
.L_72:
        /*005c*/ 	.word	0x00000000
        /*0060*/ 	.short	0x0001
        /*0062*/ 	.short	0x0008
        /*0064*/ 	.byte	0x00, 0xf5, 0x21, 0x00


	//----- nvinfo : EIATTR_KPARAM_INFO
	.align		4
.L_73:
        /*0068*/ 	.byte	0x04, 0x17
        /*006a*/ 	.short	(.L_75 - .L_74)
.L_74:
        /*006c*/ 	.word	0x00000000
        /*0070*/ 	.short	0x0000
        /*0072*/ 	.short	0x0000
        /*0074*/ 	.byte	0x00, 0xf5, 0x21, 0x00


	//----- nvinfo : EIATTR_SPARSE_MMA_MASK
	.align		4
.L_75:
        /*0078*/ 	.byte	0x03, 0x50
        /*007a*/ 	.short	0x0000


	//----- nvinfo : EIATTR_MAXREG_COUNT
	.align		4
        /*007c*/ 	.byte	0x03, 0x1b
        /*007e*/ 	.short	0x00ff


	//----- nvinfo : EIATTR_MERCURY_ISA_VERSION
	.align		4
        /*0080*/ 	.byte	0x03, 0x5f
        /*0082*/ 	.short	0x0101


	//----- nvinfo : EIATTR_VRC_CTA_INIT_COUNT
	.align		4
        /*0084*/ 	.byte	0x02, 0x4a
	.zero		1
	.zero		1


	//----- nvinfo : EIATTR_EXIT_INSTR_OFFSETS
	.align		4
        /*0088*/ 	.byte	0x04, 0x1c
        /*008a*/ 	.short	(.L_77 - .L_76)


	//   ....[0]....
.L_76:
        /*008c*/ 	.word	0x00000010


	//----- nvinfo : EIATTR_CBANK_PARAM_SIZE
	.align		4
.L_77:
        /*0090*/ 	.byte	0x03, 0x19
        /*0092*/ 	.short	0x002c


	//----- nvinfo : EIATTR_PARAM_CBANK
	.align		4
        /*0094*/ 	.byte	0x04, 0x0a
        /*0096*/ 	.short	(.L_79 - .L_78)
	.align		4
.L_78:
        /*0098*/ 	.word	index@(.nv.constant0._Z22fully_connected_kernelPKfS0_S0_Pfiii)
        /*009c*/ 	.short	0x0380
        /*009e*/ 	.short	0x002c


	//----- nvinfo : EIATTR_SW_WAR
	.align		4
.L_79:
        /*00a0*/ 	.byte	0x04, 0x36
        /*00a2*/ 	.short	(.L_81 - .L_80)
.L_80:
        /*00a4*/ 	.word	0x00000008
.L_81:


//--------------------- .nv.info._Z25global_avg_pooling_kernelPKfPfiiii --------------------------
	.section	.nv.info._Z25global_avg_pooling_kernelPKfPfiiii,"",@"SHT_CUDA_INFO"
	.sectionflags	@""
	.align	4


	//----- nvinfo : EIATTR_CUDA_API_VERSION
	.align		4
        /*0000*/ 	.byte	0x04, 0x37
        /*0002*/ 	.short	(.L_83 - .L_82)
.L_82:
        /*0004*/ 	.word	0x00000082


	//----- nvinfo : EIATTR_KPARAM_INFO
	.align		4
.L_83:
        /*0008*/ 	.byte	0x04, 0x17
        /*000a*/ 	.short	(.L_85 - .L_84)
.L_84:
        /*000c*/ 	.word	0x00000000
        /*0010*/ 	.short	0x0005
        /*0012*/ 	.short	0x001c
        /*0014*/ 	.byte	0x00, 0xf0, 0x11, 0x00


	//----- nvinfo : EIATTR_KPARAM_INFO
	.align		4
.L_85:
        /*0018*/ 	.byte	0x04, 0x17
        /*001a*/ 	.short	(.L_87 - .L_86)
.L_86:
        /*001c*/ 	.word	0x00000000
        /*0020*/ 	.short	0x0004
        /*0022*/ 	.short	0x0018
        /*0024*/ 	.byte	0x00, 0xf0, 0x11, 0x00


	//----- nvinfo : EIATTR_KPARAM_INFO
	.align		4
.L_87:
        /*0028*/ 	.byte	0x04, 0x17
        /*002a*/ 	.short	(.L_89 - .L_88)
.L_88:
        /*002c*/ 	.word	0x00000000
        /*0030*/ 	.short	0x0003
        /*0032*/ 	.short	0x0014
        /*0034*/ 	.byte	0x00, 0xf0, 0x11, 0x00


	//----- nvinfo : EIATTR_KPARAM_INFO
	.align		4
.L_89:
        /*0038*/ 	.byte	0x04, 0x17
        /*003a*/ 	.short	(.L_91 - .L_90)
.L_90:
        /*003c*/ 	.word	0x00000000
        /*0040*/ 	.short	0x0002
        /*0042*/ 	.short	0x0010
        /*0044*/ 	.byte	0x00, 0xf0, 0x11, 0x00


	//----- nvinfo : EIATTR_KPARAM_INFO
	.align		4
.L_91:
        /*0048*/ 	.byte	0x04, 0x17
        /*004a*/ 	.short	(.L_93 - .L_92)
.L_92:
        /*004c*/ 	.word	0x00000000
        /*0050*/ 	.short	0x0001
        /*0052*/ 	.short	0x0008
        /*0054*/ 	.byte	0x00, 0xf5, 0x21, 0x00


	//----- nvinfo : EIATTR_KPARAM_INFO
	.align		4
.L_93:
        /*0058*/ 	.byte	0x04, 0x17
        /*005a*/ 	.short	(.L_95 - .L_94)
.L_94:
        /*005c*/ 	.word	0x00000000
        /*0060*/ 	.short	0x0000
        /*0062*/ 	.short	0x0000
        /*0064*/ 	.byte	0x00, 0xf5, 0x21, 0x00


	//----- nvinfo : EIATTR_SPARSE_MMA_MASK
	.align		4
.L_95:
        /*0068*/ 	.byte	0x03, 0x50
        /*006a*/ 	.short	0x0000


	//----- nvinfo : EIATTR_MAXREG_COUNT
	.align		4
        /*006c*/ 	.byte	0x03, 0x1b
        /*006e*/ 	.short	0x00ff


	//----- nvinfo : EIATTR_MERCURY_ISA_VERSION
	.align		4
        /*0070*/ 	.byte	0x03, 0x5f
        /*0072*/ 	.short	0x0101


	//----- nvinfo : EIATTR_VRC_CTA_INIT_COUNT
	.align		4
        /*0074*/ 	.byte	0x02, 0x4a
	.zero		1
	.zero		1


	//----- nvinfo : EIATTR_EXIT_INSTR_OFFSETS
	.align		4
        /*0078*/ 	.byte	0x04, 0x1c
        /*007a*/ 	.short	(.L_97 - .L_96)


	//   ....[0]....
.L_96:
        /*007c*/ 	.word	0x00000080


	//   ....[1]....
        /*0080*/ 	.word	0x000008a0


	//----- nvinfo : EIATTR_CRS_STACK_SIZE
	.align		4
.L_97:
        /*0084*/ 	.byte	0x04, 0x1e
        /*0086*/ 	.short	(.L_99 - .L_98)
.L_98:
        /*0088*/ 	.word	0x00000000


	//----- nvinfo : EIATTR_CBANK_PARAM_SIZE
	.align		4
.L_99:
        /*008c*/ 	.byte	0x03, 0x19
        /*008e*/ 	.short	0x0020


	//----- nvinfo : EIATTR_PARAM_CBANK
	.align		4
        /*0090*/ 	.byte	0x04, 0x0a
        /*0092*/ 	.short	(.L_101 - .L_100)
	.align		4
.L_100:
        /*0094*/ 	.word	index@(.nv.constant0._Z25global_avg_pooling_kernelPKfPfiiii)
        /*0098*/ 	.short	0x0380
        /*009a*/ 	.short	0x0020


	//----- nvinfo : EIATTR_SW_WAR
	.align		4
.L_101:
        /*009c*/ 	.byte	0x04, 0x36
        /*009e*/ 	.short	(.L_103 - .L_102)
.L_102:
        /*00a0*/ 	.word	0x00000008
.L_103:


//--------------------- .nv.info._Z18max_pooling_kernelPKfPfiiiiiiiiii --------------------------
	.section	.nv.info._Z18max_pooling_kernelPKfPfiiiiiiiiii,"",@"SHT_CUDA_INFO"
	.sectionflags	@""
	.align	4


	//----- nvinfo : EIATTR_CUDA_API_VERSION
	.align		4
        /*0000*/ 	.byte	0x04, 0x37
        /*0002*/ 	.short	(.L_105 - .L_104)
.L_104:
        /*0004*/ 	.word	0x00000082


	//----- nvinfo : EIATTR_KPARAM_INFO
	.align		4
.L_105:
        /*0008*/ 	.byte	0x04, 0x17
        /*000a*/ 	.short	(.L_107 - .L_106)
.L_106:
        /*000c*/ 	.word	0x00000000
        /*0010*/ 	.short	0x000b
        /*0012*/ 	.short	0x0034
        /*0014*/ 	.byte	0x00, 0xf0, 0x11, 0x00


	//----- nvinfo : EIATTR_KPARAM_INFO
	.align		4
.L_107:
        /*0018*/ 	.byte	0x04, 0x17
        /*001a*/ 	.short	(.L_109 - .L_108)
.L_108:
        /*001c*/ 	.word	0x00000000
        /*0020*/ 	.short	0x000a
        /*0022*/ 	.short	0x0030
        /*0024*/ 	.byte	0x00, 0xf0, 0x11, 0x00


	//----- nvinfo : EIATTR_KPARAM_INFO
	.align		4
.L_109:
        /*0028*/ 	.byte	0x04, 0x17
        /*002a*/ 	.short	(.L_111 - .L_110)
.L_110:
        /*002c*/ 	.word	0x00000000
        /*0030*/ 	.short	0x0009
        /*0032*/ 	.short	0x002c
        /*0034*/ 	.byte	0x00, 0xf0, 0x11, 0x00


	//----- nvinfo : EIATTR_KPARAM_INFO
	.align		4
.L_111:
        /*0038*/ 	.byte	0x04, 0x17
        /*003a*/ 	.short	(.L_113 - .L_112)
.L_112:
        /*003c*/ 	.word	0x00000000
        /*0040*/ 	.short	0x0008
        /*0042*/ 	.short	0x0028
        /*0044*/ 	.byte	0x00, 0xf0, 0x11, 0x00


	//----- nvinfo : EIATTR_KPARAM_INFO
	.align		4
.L_113:
        /*0048*/ 	.byte	0x04, 0x17
        /*004a*/ 	.short	(.L_115 - .L_114)
.L_114:
        /*004c*/ 	.word	0x00000000
        /*0050*/ 	.short	0x0007
        /*0052*/ 	.short	0x0024
        /*0054*/ 	.byte	0x00, 0xf0, 0x11, 0x00


	//----- nvinfo : EIATTR_KPARAM_INFO
	.align		4
.L_115:
        /*0058*/ 	.byte	0x04, 0x17
        /*005a*/ 	.short	(.L_117 - .L_116)
.L_116:
        /*005c*/ 	.word	0x00000000
        /*0060*/ 	.short	0x0006
        /*0062*/ 	.short	0x0020
        /*0064*/ 	.byte	0x00, 0xf0, 0x11, 0x00


	//----- nvinfo : EIATTR_KPARAM_INFO
	.align		4
.L_117:
        /*0068*/ 	.byte	0x04, 0x17
        /*006a*/ 	.short	(.L_119 - .L_118)
.L_118:
        /*006c*/ 	.word	0x00000000
        /*0070*/ 	.short	0x0005
        /*0072*/ 	.short	0x001c
        /*0074*/ 	.byte	0x00, 0xf0, 0x11, 0x00


	//----- nvinfo : EIATTR_KPARAM_INFO
	.align		4
.L_119:
        /*0078*/ 	.byte	0x04, 0x17
        /*007a*/ 	.short	(.L_121 - .L_120)
.L_120:
        /*007c*/ 	.word	0x00000000
        /*0080*/ 	.short	0x0004
        /*0082*/ 	.short	0x0018
        /*0084*/ 	.byte	0x00, 0xf0, 0x11, 0x00


	//----- nvinfo : EIATTR_KPARAM_INFO
	.align		4
.L_121:
        /*0088*/ 	.byte	0x04, 0x17
        /*008a*/ 	.short	(.L_123 - .L_122)
.L_122:
        /*008c*/ 	.word	0x00000000
        /*0090*/ 	.short	0x0003
        /*0092*/ 	.short	0x0014
        /*0094*/ 	.byte	0x00, 0xf0, 0x11, 0x00


	//----- nvinfo : EIATTR_KPARAM_INFO
	.align		4
.L_123:
        /*0098*/ 	.byte	0x04, 0x17
        /*009a*/ 	.short	(.L_125 - .L_124)
.L_124:
        /*009c*/ 	.word	0x00000000
        /*00a0*/ 	.short	0x0002
        /*00a2*/ 	.short	0x0010
        /*00a4*/ 	.byte	0x00, 0xf0, 0x11, 0x00


	//----- nvinfo : EIATTR_KPARAM_INFO
	.align		4
.L_125:
        /*00a8*/ 	.byte	0x04, 0x17
        /*00aa*/ 	.short	(.L_127 - .L_126)
.L_126:
        /*00ac*/ 	.word	0x00000000
        /*00b0*/ 	.short	0x0001
        /*00b2*/ 	.short	0x0008
        /*00b4*/ 	.byte	0x00, 0xf5, 0x21, 0x00


	//----- nvinfo : EIATTR_KPARAM_INFO
	.align		4
.L_127:
        /*00b8*/ 	.byte	0x04, 0x17
        /*00ba*/ 	.short	(.L_129 - .L_128)
.L_128:
        /*00bc*/ 	.word	0x00000000
        /*00c0*/ 	.short	0x0000
        /*00c2*/ 	.short	0x0000
        /*00c4*/ 	.byte	0x00, 0xf5, 0x21, 0x00


	//----- nvinfo : EIATTR_SPARSE_MMA_MASK
	.align		4
.L_129:
        /*00c8*/ 	.byte	0x03, 0x50
        /*00ca*/ 	.short	0x0000


	//----- nvinfo : EIATTR_MAXREG_COUNT
	.align		4
        /*00cc*/ 	.byte	0x03, 0x1b
        /*00ce*/ 	.short	0x00ff


	//----- nvinfo : EIATTR_MERCURY_ISA_VERSION
	.align		4
        /*00d0*/ 	.byte	0x03, 0x5f
        /*00d2*/ 	.short	0x0101


	//----- nvinfo : EIATTR_VRC_CTA_INIT_COUNT
	.align		4
        /*00d4*/ 	.byte	0x02, 0x4a
	.zero		1
	.zero		1


	//----- nvinfo : EIATTR_EXIT_INSTR_OFFSETS
	.align		4
        /*00d8*/ 	.byte	0x04, 0x1c
        /*00da*/ 	.short	(.L_131 - .L_130)


	//   ....[0]....
.L_130:
        /*00dc*/ 	.word	0x00000010


	//----- nvinfo : EIATTR_CBANK_PARAM_SIZE
	.align		4
.L_131:
        /*00e0*/ 	.byte	0x03, 0x19
        /*00e2*/ 	.short	0x0038


	//----- nvinfo : EIATTR_PARAM_CBANK
	.align		4
        /*00e4*/ 	.byte	0x04, 0x0a
        /*00e6*/ 	.short	(.L_133 - .L_132)
	.align		4
.L_132:
        /*00e8*/ 	.word	index@(.nv.constant0._Z18max_pooling_kernelPKfPfiiiiiiiiii)
        /*00ec*/ 	.short	0x0380
        /*00ee*/ 	.short	0x0038


	//----- nvinfo : EIATTR_SW_WAR
	.align		4
.L_133:
        /*00f0*/ 	.byte	0x04, 0x36
        /*00f2*/ 	.short	(.L_135 - .L_134)
.L_134:
        /*00f4*/ 	.word	0x00000008
.L_135:


//--------------------- .nv.info._Z11relu_kernelPKfPfi --------------------------
	.section	.nv.info._Z11relu_kernelPKfPfi,"",@"SHT_CUDA_INFO"
	.sectionflags	@""
	.align	4


	//----- nvinfo : EIATTR_CUDA_API_VERSION
	.align		4
        /*0000*/ 	.byte	0x04, 0x37
        /*0002*/ 	.short	(.L_137 - .L_136)
.L_136:
        /*0004*/ 	.word	0x00000082


	//----- nvinfo : EIATTR_KPARAM_INFO
	.align		4
.L_137:
        /*0008*/ 	.byte	0x04, 0x17
        /*000a*/ 	.short	(.L_139 - .L_138)
.L_138:
        /*000c*/ 	.word	0x00000000
        /*0010*/ 	.short	0x0002
        /*0012*/ 	.short	0x0010
        /*0014*/ 	.byte	0x00, 0xf0, 0x11, 0x00


	//----- nvinfo : EIATTR_KPARAM_INFO
	.align		4
.L_139:
        /*0018*/ 	.byte	0x04, 0x17
        /*001a*/ 	.short	(.L_141 - .L_140)
.L_140:
        /*001c*/ 	.word	0x00000000
        /*0020*/ 	.short	0x0001
        /*0022*/ 	.short	0x0008
        /*0024*/ 	.byte	0x00, 0xf5, 0x21, 0x00


	//----- nvinfo : EIATTR_KPARAM_INFO
	.align		4
.L_141:
        /*0028*/ 	.byte	0x04, 0x17
        /*002a*/ 	.short	(.L_143 - .L_142)
.L_142:
        /*002c*/ 	.word	0x00000000
        /*0030*/ 	.short	0x0000
        /*0032*/ 	.short	0x0000
        /*0034*/ 	.byte	0x00, 0xf5, 0x21, 0x00


	//----- nvinfo : EIATTR_SPARSE_MMA_MASK
	.align		4
.L_143:
        /*0038*/ 	.byte	0x03, 0x50
        /*003a*/ 	.short	0x0000


	//----- nvinfo : EIATTR_MAXREG_COUNT
	.align		4
        /*003c*/ 	.byte	0x03, 0x1b
        /*003e*/ 	.short	0x00ff


	//----- nvinfo : EIATTR_MERCURY_ISA_VERSION
	.align		4
        /*0040*/ 	.byte	0x03, 0x5f
        /*0042*/ 	.short	0x0101


	//----- nvinfo : EIATTR_VRC_CTA_INIT_COUNT
	.align		4
        /*0044*/ 	.byte	0x02, 0x4a
	.zero		1
	.zero		1


	//----- nvinfo : EIATTR_EXIT_INSTR_OFFSETS
	.align		4
        /*0048*/ 	.byte	0x04, 0x1c
        /*004a*/ 	.short	(.L_145 - .L_144)


	//   ....[0]....
.L_144:
        /*004c*/ 	.word	0x00000010


	//----- nvinfo : EIATTR_CBANK_PARAM_SIZE
	.align		4
.L_145:
        /*0050*/ 	.byte	0x03, 0x19
        /*0052*/ 	.short	0x0014


	//----- nvinfo : EIATTR_PARAM_CBANK
	.align		4
        /*0054*/ 	.byte	0x04, 0x0a
        /*0056*/ 	.short	(.L_147 - .L_146)
	.align		4
.L_146:
        /*0058*/ 	.word	index@(.nv.constant0._Z11relu_kernelPKfPfi)
        /*005c*/ 	.short	0x0380
        /*005e*/ 	.short	0x0014


	//----- nvinfo : EIATTR_SW_WAR
	.align		4
.L_147:
        /*0060*/ 	.byte	0x04, 0x36
        /*0062*/ 	.short	(.L_149 - .L_148)
.L_148:
        /*0064*/ 	.word	0x00000008
.L_149:


//--------------------- .nv.info._Z17batch_norm_kernelPKfS0_S0_S0_S0_Pffiiii --------------------------
	.section	.nv.info._Z17batch_norm_kernelPKfS0_S0_S0_S0_Pffiiii,"",@"SHT_CUDA_INFO"
	.sectionflags	@""
	.align	4


	//----- nvinfo : EIATTR_CUDA_API_VERSION
	.align		4
        /*0000*/ 	.byte	0x04, 0x37
        /*0002*/ 	.short	(.L_151 - .L_150)
.L_150:
        /*0004*/ 	.word	0x00000082


	//----- nvinfo : EIATTR_KPARAM_INFO
	.align		4
.L_151:
        /*0008*/ 	.byte	0x04, 0x17
        /*000a*/ 	.short	(.L_153 - .L_152)
.L_152:
        /*000c*/ 	.word	0x00000000
        /*0010*/ 	.short	0x000a
        /*0012*/ 	.short	0x0040
        /*0014*/ 	.byte	0x00, 0xf0, 0x11, 0x00


	//----- nvinfo : EIATTR_KPARAM_INFO
	.align		4
.L_153:
        /*0018*/ 	.byte	0x04, 0x17
        /*001a*/ 	.short	(.L_155 - .L_154)
.L_154:
        /*001c*/ 	.word	0x00000000
        /*0020*/ 	.short	0x0009
        /*0022*/ 	.short	0x003c
        /*0024*/ 	.byte	0x00, 0xf0, 0x11, 0x00


	//----- nvinfo : EIATTR_KPARAM_INFO
	.align		4
.L_155:
        /*0028*/ 	.byte	0x04, 0x17
        /*002a*/ 	.short	(.L_157 - .L_156)
.L_156:
        /*002c*/ 	.word	0x00000000
        /*0030*/ 	.short	0x0008
        /*0032*/ 	.short	0x0038
        /*0034*/ 	.byte	0x00, 0xf0, 0x11, 0x00


	//----- nvinfo : EIATTR_KPARAM_INFO
	.align		4
.L_157:
        /*0038*/ 	.byte	0x04, 0x17
        /*003a*/ 	.short	(.L_159 - .L_158)
.L_158:
        /*003c*/ 	.word	0x00000000
        /*0040*/ 	.short	0x0007
        /*0042*/ 	.short	0x0034
        /*0044*/ 	.byte	0x00, 0xf0, 0x11, 0x00


	//----- nvinfo : EIATTR_KPARAM_INFO
	.align		4
.L_159:
        /*0048*/ 	.byte	0x04, 0x17
        /*004a*/ 	.short	(.L_161 - .L_160)
.L_160:
        /*004c*/ 	.word	0x00000000
        /*0050*/ 	.short	0x0006
        /*0052*/ 	.short	0x0030
        /*0054*/ 	.byte	0x00, 0xf0, 0x11, 0x00


	//----- nvinfo : EIATTR_KPARAM_INFO
	.align		4
.L_161:
        /*0058*/ 	.byte	0x04, 0x17
        /*005a*/ 	.short	(.L_163 - .L_162)
.L_162:
        /*005c*/ 	.word	0x00000000
        /*0060*/ 	.short	0x0005
        /*0062*/ 	.short	0x0028
        /*0064*/ 	.byte	0x00, 0xf5, 0x21, 0x00


	//----- nvinfo : EIATTR_KPARAM_INFO
	.align		4
.L_163:
        /*0068*/ 	.byte	0x04, 0x17
        /*006a*/ 	.short	(.L_165 - .L_164)
.L_164:
        /*006c*/ 	.word	0x00000000
        /*0070*/ 	.short	0x0004
        /*0072*/ 	.short	0x0020
        /*0074*/ 	.byte	0x00, 0xf5, 0x21, 0x00


	//----- nvinfo : EIATTR_KPARAM_INFO
	.align		4
.L_165:
        /*0078*/ 	.byte	0x04, 0x17
        /*007a*/ 	.short	(.L_167 - .L_166)
.L_166:
        /*007c*/ 	.word	0x00000000
        /*0080*/ 	.short	0x0003
        /*0082*/ 	.short	0x0018
        /*0084*/ 	.byte	0x00, 0xf5, 0x21, 0x00


	//----- nvinfo : EIATTR_KPARAM_INFO
	.align		4
.L_167:
        /*0088*/ 	.byte	0x04, 0x17
        /*008a*/ 	.short	(.L_169 - .L_168)
.L_168:
        /*008c*/ 	.word	0x00000000
        /*0090*/ 	.short	0x0002
        /*0092*/ 	.short	0x0010
        /*0094*/ 	.byte	0x00, 0xf5, 0x21, 0x00


	//----- nvinfo : EIATTR_KPARAM_INFO
	.align		4
.L_169:
        /*0098*/ 	.byte	0x04, 0x17
        /*009a*/ 	.short	(.L_171 - .L_170)
.L_170:
        /*009c*/ 	.word	0x00000000
        /*00a0*/ 	.short	0x0001
        /*00a2*/ 	.short	0x0008
        /*00a4*/ 	.byte	0x00, 0xf5, 0x21, 0x00


	//----- nvinfo : EIATTR_KPARAM_INFO
	.align		4
.L_171:
        /*00a8*/ 	.byte	0x04, 0x17
        /*00aa*/ 	.short	(.L_173 - .L_172)
.L_172:
        /*00ac*/ 	.word	0x00000000
        /*00b0*/ 	.short	0x0000
        /*00b2*/ 	.short	0x0000
        /*00b4*/ 	.byte	0x00, 0xf5, 0x21, 0x00


	//----- nvinfo : EIATTR_SPARSE_MMA_MASK
	.align		4
.L_173:
        /*00b8*/ 	.byte	0x03, 0x50
        /*00ba*/ 	.short	0x0000


	//----- nvinfo : EIATTR_MAXREG_COUNT
	.align		4
        /*00bc*/ 	.byte	0x03, 0x1b
        /*00be*/ 	.short	0x00ff


	//----- nvinfo : EIATTR_MERCURY_ISA_VERSION
	.align		4
        /*00c0*/ 	.byte	0x03, 0x5f
        /*00c2*/ 	.short	0x0101


	//----- nvinfo : EIATTR_VRC_CTA_INIT_COUNT
	.align		4
        /*00c4*/ 	.byte	0x02, 0x4a
	.zero		1
	.zero		1


	//----- nvinfo : EIATTR_EXIT_INSTR_OFFSETS
	.align		4
        /*00c8*/ 	.byte	0x04, 0x1c
        /*00ca*/ 	.short	(.L_175 - .L_174)


	//   ....[0]....
.L_174:
        /*00cc*/ 	.word	0x00000010


	//----- nvinfo : EIATTR_CBANK_PARAM_SIZE
	.align		4
.L_175:
        /*00d0*/ 	.byte	0x03, 0x19
        /*00d2*/ 	.short	0x0044


	//----- nvinfo : EIATTR_PARAM_CBANK
	.align		4
        /*00d4*/ 	.byte	0x04, 0x0a
        /*00d6*/ 	.short	(.L_177 - .L_176)
	.align		4
.L_176:
        /*00d8*/ 	.word	index@(.nv.constant0._Z17batch_norm_kernelPKfS0_S0_S0_S0_Pffiiii)
        /*00dc*/ 	.short	0x0380
        /*00de*/ 	.short	0x0044


	//----- nvinfo : EIATTR_SW_WAR
	.align		4
.L_177:
        /*00e0*/ 	.byte	0x04, 0x36
        /*00e2*/ 	.short	(.L_179 - .L_178)
.L_178:
        /*00e4*/ 	.word	0x00000008
.L_179:


//--------------------- .nv.info._Z13conv2d_kernelPKfS0_S0_Pfiiiiiiiiiiiii --------------------------
	.section	.nv.info._Z13conv2d_kernelPKfS0_S0_Pfiiiiiiiiiiiii,"",@"SHT_CUDA_INFO"
	.sectionflags	@""
	.align	4


	//----- nvinfo : EIATTR_CUDA_API_VERSION
	.align		4
        /*0000*/ 	.byte	0x04, 0x37
        /*0002*/ 	.short	(.L_181 - .L_180)
.L_180:
        /*0004*/ 	.word	0x00000082


	//----- nvinfo : EIATTR_KPARAM_INFO
	.align		4
.L_181:
        /*0008*/ 	.byte	0x04, 0x17
        /*000a*/ 	.short	(.L_183 - .L_182)
.L_182:
        /*000c*/ 	.word	0x00000000
        /*0010*/ 	.short	0x0010
        /*0012*/ 	.short	0x0050
        /*0014*/ 	.byte	0x00, 0xf0, 0x11, 0x00


	//----- nvinfo : EIATTR_KPARAM_INFO
	.align		4
.L_183:
        /*0018*/ 	.byte	0x04, 0x17
        /*001a*/ 	.short	(.L_185 - .L_184)
.L_184:
        /*001c*/ 	.word	0x00000000
        /*0020*/ 	.short	0x000f
        /*0022*/ 	.short	0x004c
        /*0024*/ 	.byte	0x00, 0xf0, 0x11, 0x00


	//----- nvinfo : EIATTR_KPARAM_INFO
	.align		4
.L_185:
        /*0028*/ 	.byte	0x04, 0x17
        /*002a*/ 	.short	(.L_187 - .L_186)
.L_186:
        /*002c*/ 	.word	0x00000000
        /*0030*/ 	.short	0x000e
        /*0032*/ 	.short	0x0048
        /*0034*/ 	.byte	0x00, 0xf0, 0x11, 0x00


	//----- nvinfo : EIATTR_KPARAM_INFO
	.align		4
.L_187:
        /*0038*/ 	.byte	0x04, 0x17
        /*003a*/ 	.short	(.L_189 - .L_188)
.L_188:
        /*003c*/ 	.word	0x00000000
        /*0040*/ 	.short	0x000d
        /*0042*/ 	.short	0x0044
        /*0044*/ 	.byte	0x00, 0xf0, 0x11, 0x00


	//----- nvinfo : EIATTR_KPARAM_INFO
	.align		4
.L_189:
        /*0048*/ 	.byte	0x04, 0x17
        /*004a*/ 	.short	(.L_191 - .L_190)
.L_190:
        /*004c*/ 	.word	0x00000000
        /*0050*/ 	.short	0x000c
        /*0052*/ 	.short	0x0040
        /*0054*/ 	.byte	0x00, 0xf0, 0x11, 0x00


	//----- nvinfo : EIATTR_KPARAM_INFO
	.align		4
.L_191:
        /*0058*/ 	.byte	0x04, 0x17
        /*005a*/ 	.short	(.L_193 - .L_192)
.L_192:
        /*005c*/ 	.word	0x00000000
        /*0060*/ 	.short	0x000b
        /*0062*/ 	.short	0x003c
        /*0064*/ 	.byte	0x00, 0xf0, 0x11, 0x00


	//----- nvinfo : EIATTR_KPARAM_INFO
	.align		4
.L_193:
        /*0068*/ 	.byte	0x04, 0x17
        /*006a*/ 	.short	(.L_195 - .L_194)
.L_194:
        /*006c*/ 	.word	0x00000000
        /*0070*/ 	.short	0x000a
        /*0072*/ 	.short	0x0038
        /*0074*/ 	.byte	0x00, 0xf0, 0x11, 0x00


	//----- nvinfo : EIATTR_KPARAM_INFO
	.align		4
.L_195:
        /*0078*/ 	.byte	0x04, 0x17
        /*007a*/ 	.short	(.L_197 - .L_196)
.L_196:
        /*007c*/ 	.word	0x00000000
        /*0080*/ 	.short	0x0009
        /*0082*/ 	.short	0x0034
        /*0084*/ 	.byte	0x00, 0xf0, 0x11, 0x00


	//----- nvinfo : EIATTR_KPARAM_INFO
	.align		4
.L_197:
        /*0088*/ 	.byte	0x04, 0x17
        /*008a*/ 	.short	(.L_199 - .L_198)
.L_198:
        /*008c*/ 	.word	0x00000000
        /*0090*/ 	.short	0x0008
        /*0092*/ 	.short	0x0030
        /*0094*/ 	.byte	0x00, 0xf0, 0x11, 0x00


	//----- nvinfo : EIATTR_KPARAM_INFO
	.align		4
.L_199:
        /*0098*/ 	.byte	0x04, 0x17
        /*009a*/ 	.short	(.L_201 - .L_200)
.L_200:
        /*009c*/ 	.word	0x00000000
        /*00a0*/ 	.short	0x0007
        /*00a2*/ 	.short	0x002c
        /*00a4*/ 	.byte	0x00, 0xf0, 0x11, 0x00


	//----- nvinfo : EIATTR_KPARAM_INFO
	.align		4
.L_201:
        /*00a8*/ 	.byte	0x04, 0x17
        /*00aa*/ 	.short	(.L_203 - .L_202)
.L_202:
        /*00ac*/ 	.word	0x00000000
        /*00b0*/ 	.short	0x0006
        /*00b2*/ 	.short	0x0028
        /*00b4*/ 	.byte	0x00, 0xf0, 0x11, 0x00


	//----- nvinfo : EIATTR_KPARAM_INFO
	.align		4
.L_203:
        /*00b8*/ 	.byte	0x04, 0x17
        /*00ba*/ 	.short	(.L_205 - .L_204)
.L_204:
        /*00bc*/ 	.word	0x00000000
        /*00c0*/ 	.short	0x0005
        /*00c2*/ 	.short	0x0024
        /*00c4*/ 	.byte	0x00, 0xf0, 0x11, 0x00


	//----- nvinfo : EIATTR_KPARAM_INFO
	.align		4
.L_205:
        /*00c8*/ 	.byte	0x04, 0x17
        /*00ca*/ 	.short	(.L_207 - .L_206)
.L_206:
        /*00cc*/ 	.word	0x00000000
        /*00d0*/ 	.short	0x0004
        /*00d2*/ 	.short	0x0020
        /*00d4*/ 	.byte	0x00, 0xf0, 0x11, 0x00


	//----- nvinfo : EIATTR_KPARAM_INFO
	.align		4
.L_207:
        /*00d8*/ 	.byte	0x04, 0x17
        /*00da*/ 	.short	(.L_209 - .L_208)
.L_208:
        /*00dc*/ 	.word	0x00000000
        /*00e0*/ 	.short	0x0003
        /*00e2*/ 	.short	0x0018
        /*00e4*/ 	.byte	0x00, 0xf5, 0x21, 0x00


	//----- nvinfo : EIATTR_KPARAM_INFO
	.align		4
.L_209:
        /*00e8*/ 	.byte	0x04, 0x17
        /*00ea*/ 	.short	(.L_211 - .L_210)
.L_210:
        /*00ec*/ 	.word	0x00000000
        /*00f0*/ 	.short	0x0002
        /*00f2*/ 	.short	0x0010
        /*00f4*/ 	.byte	0x00, 0xf5, 0x21, 0x00


	//----- nvinfo : EIATTR_KPARAM_INFO
	.align		4
.L_211:
        /*00f8*/ 	.byte	0x04, 0x17
        /*00fa*/ 	.short	(.L_213 - .L_212)
.L_212:
        /*00fc*/ 	.word	0x00000000
        /*0100*/ 	.short	0x0001
        /*0102*/ 	.short	0x0008
        /*0104*/ 	.byte	0x00, 0xf5, 0x21, 0x00


	//----- nvinfo : EIATTR_KPARAM_INFO
	.align		4
.L_213:
        /*0108*/ 	.byte	0x04, 0x17
        /*010a*/ 	.short	(.L_215 - .L_214)
.L_214:
        /*010c*/ 	.word	0x00000000
        /*0110*/ 	.short	0x0000
        /*0112*/ 	.short	0x0000
        /*0114*/ 	.byte	0x00, 0xf5, 0x21, 0x00


	//----- nvinfo : EIATTR_SPARSE_MMA_MASK
	.align		4
.L_215:
        /*0118*/ 	.byte	0x03, 0x50
        /*011a*/ 	.short	0x0000


	//----- nvinfo : EIATTR_MAXREG_COUNT
	.align		4
        /*011c*/ 	.byte	0x03, 0x1b
        /*011e*/ 	.short	0x00ff


	//----- nvinfo : EIATTR_MERCURY_ISA_VERSION
	.align		4
        /*0120*/ 	.byte	0x03, 0x5f
        /*0122*/ 	.short	0x0101


	//----- nvinfo : EIATTR_VRC_CTA_INIT_COUNT
	.align		4
        /*0124*/ 	.byte	0x02, 0x4a
	.zero		1
	.zero		1


	//----- nvinfo : EIATTR_EXIT_INSTR_OFFSETS
	.align		4
        /*0128*/ 	.byte	0x04, 0x1c
        /*012a*/ 	.short	(.L_217 - .L_216)


	//   ....[0]....
.L_216:
        /*012c*/ 	.word	0x00000010


	//----- nvinfo : EIATTR_CBANK_PARAM_SIZE
	.align		4
.L_217:
        /*0130*/ 	.byte	0x03, 0x19
        /*0132*/ 	.short	0x0054


	//----- nvinfo : EIATTR_PARAM_CBANK
	.align		4
        /*0134*/ 	.byte	0x04, 0x0a
        /*0136*/ 	.short	(.L_219 - .L_218)
	.align		4
.L_218:
        /*0138*/ 	.word	index@(.nv.constant0._Z13conv2d_kernelPKfS0_S0_Pfiiiiiiiiiiiii)
        /*013c*/ 	.short	0x0380
        /*013e*/ 	.short	0x0054


	//----- nvinfo : EIATTR_SW_WAR
	.align		4
.L_219:
        /*0140*/ 	.byte	0x04, 0x36
        /*0142*/ 	.short	(.L_221 - .L_220)
.L_220:
        /*0144*/ 	.word	0x00000008
.L_221:


//--------------------- .nv.callgraph             --------------------------
	.section	.nv.callgraph,"",@"SHT_CUDA_CALLGRAPH"
	.align	4
	.sectionentsize	8
	.align		4
        /*0000*/ 	.word	0x00000000
	.align		4
        /*0004*/ 	.word	0xffffffff
	.align		4
        /*0008*/ 	.word	0x00000000
	.align		4
        /*000c*/ 	.word	0xfffffffe
	.align		4
        /*0010*/ 	.word	0x00000000
	.align		4
        /*0014*/ 	.word	0xfffffffd
	.align		4
        /*0018*/ 	.word	0x00000000
	.align		4
        /*001c*/ 	.word	0xfffffffc


//--------------------- .text._Z19residual_add_kernelPKfS0_Pfi --------------------------
	.section	.text._Z19residual_add_kernelPKfS0_Pfi,"ax",@progbits
	.align	128
        .global         _Z19residual_add_kernelPKfS0_Pfi
        .type           _Z19residual_add_kernelPKfS0_Pfi,@function
        .size           _Z19residual_add_kernelPKfS0_Pfi,(.L_x_27 - _Z19residual_add_kernelPKfS0_Pfi)
        .other          _Z19residual_add_kernelPKfS0_Pfi,@"STO_CUDA_ENTRY STV_DEFAULT"
_Z19residual_add_kernelPKfS0_Pfi:
.text._Z19residual_add_kernelPKfS0_Pfi:
[----:B------:R-:W-:Y:S01]  /*0000*/  LDC R1, c[0x0][0x37c] ;  /* 0x0000df00ff017b82 */ /* 0x000fe20000000800 */
[----:B------:R-:W0:Y:S07]  /*0010*/  S2R R0, SR_TID.X ;  /* 0x0000000000007919 */ /* 0x000e2e0000002100 */
[----:B------:R-:W0:Y:S01]  /*0020*/  S2UR UR4, SR_CTAID.X ;  /* 0x00000000000479c3 */ /* 0x000e220000002500 */
[----:B------:R-:W1:Y:S07]  /*0030*/  LDCU UR5, c[0x0][0x398] ;  /* 0x00007300ff0577ac */ /* 0x000e6e0008000800 */
[----:B------:R-:W0:Y:S02]  /*0040*/  LDC R9, c[0x0][0x360] ;  /* 0x0000d800ff097b82 */ /* 0x000e240000000800 */
[----:B0-----:R-:W-:-:S05]  /*0050*/  IMAD R9, R9, UR4, R0 ;  /* 0x0000000409097c24 */ /* 0x001fca000f8e0200 */
[----:B-1----:R-:W-:-:S13]  /*0060*/  ISETP.GE.AND P0, PT, R9, UR5, PT ;  /* 0x0000000509007c0c */ /* 0x002fda000bf06270 */
[----:B------:R-:W-:Y:S05]  /*0070*/  @P0 EXIT ;  /* 0x000000000000094d */ /* 0x000fea0003800000 */
[----:B------:R-:W0:Y:S01]  /*0080*/  LDC.64 R2, c[0x0][0x380] ;  /* 0x0000e000ff027b82 */ /* 0x000e220000000a00 */
[----:B------:R-:W1:Y:S07]  /*0090*/  LDCU.64 UR4, c[0x0][0x358] ;  /* 0x00006b00ff0477ac */ /* 0x000e6e0008000a00 */
[----:B------:R-:W2:Y:S08]  /*00a0*/  LDC.64 R4, c[0x0][0x388] ;  /* 0x0000e200ff047b82 */ /* 0x000eb00000000a00 */
[----:B------:R-:W3:Y:S01]  /*00b0*/  LDC.64 R6, c[0x0][0x390] ;  /* 0x0000e400ff067b82 */ /* 0x000ee20000000a00 */
[----:B0-----:R-:W-:-:S06]  /*00c0*/  IMAD.WIDE R2, R9, 0x4, R2 ;  /* 0x0000000409027825 */ /* 0x001fcc00078e0202 */
[----:B-1----:R-:W4:Y:S01]  /*00d0*/  LDG.E.CONSTANT R2, desc[UR4][R2.64] ;  /* 0x0000000402027981 */ /* 0x002f22000c1e9900 */
[----:B--2---:R-:W-:-:S06]  /*00e0*/  IMAD.WIDE R4, R9, 0x4, R4 ;  /* 0x0000000409047825 */ /* 0x004fcc00078e0204 */
[----:B------:R-:W4:Y:S01]  /*00f0*/  LDG.E.CONSTANT R5, desc[UR4][R4.64] ;  /* 0x0000000404057981 */ /* 0x000f22000c1e9900 */
[----:B---3--:R-:W-:-:S04]  /*0100*/  IMAD.WIDE R6, R9, 0x4, R6 ;  /* 0x0000000409067825 */ /* 0x008fc800078e0206 */
[----:B----4-:R-:W-:-:S05]  /*0110*/  FADD R9, R2, R5 ;  /* 0x0000000502097221 */ /* 0x010fca0000000000 */
[----:B------:R-:W-:Y:S01]  /*0120*/  STG.E desc[UR4][R6.64], R9 ;  /* 0x0000000906007986 */ /* 0x000fe2000c101904 */
[----:B------:R-:W-:Y:S05]  /*0130*/  EXIT ;  /* 0x000000000000794d */ /* 0x000fea0003800000 */
.L_x_0:
[----:B------:R-:W-:-:S00]  /*0140*/  BRA `(.L_x_0) ;  /* 0xfffffffc00fc7947 */ /* 0x000fc0000383ffff */
[----:B------:R-:W-:-:S00]  /*0150*/  NOP ;  /* 0x0000000000007918 */ /* 0x000fc00000000000 */
        /* <DEDUP_REMOVED lines=10> */
.L_x_27:


//--------------------- .text._Z22fully_connected_kernelPKfS0_S0_Pfiii --------------------------
	.section	.text._Z22fully_connected_kernelPKfS0_S0_Pfiii,"ax",@progbits
	.align	128
        .global         _Z22fully_connected_kernelPKfS0_S0_Pfiii
        .type           _Z22fully_connected_kernelPKfS0_S0_Pfiii,@function
        .size           _Z22fully_connected_kernelPKfS0_S0_Pfiii,(.L_x_28 - _Z22fully_connected_kernelPKfS0_S0_Pfiii)
        .other          _Z22fully_connected_kernelPKfS0_S0_Pfiii,@"STO_CUDA_ENTRY STV_DEFAULT"
_Z22fully_connected_kernelPKfS0_S0_Pfiii:
.text._Z22fully_connected_kernelPKfS0_S0_Pfiii:
[----:B------:R-:W-:Y:S01]  /*0000*/  LDC R1, c[0x0][0x37c] ;  /* 0x0000df00ff017b82 */ /* 0x000fe20000000800 */
[----:B------:R-:W-:Y:S05]  /*0010*/  EXIT ;  /* 0x000000000000794d */ /* 0x000fea0003800000 */
.L_x_1:
        /* <DEDUP_REMOVED lines=14> */
.L_x_28:


//--------------------- .text._Z25global_avg_pooling_kernelPKfPfiiii --------------------------
	.section	.text._Z25global_avg_pooling_kernelPKfPfiiii,"ax",@progbits
	.align	128
        .global         _Z25global_avg_pooling_kernelPKfPfiiii
        .type           _Z25global_avg_pooling_kernelPKfPfiiii,@function
        .size           _Z25global_avg_pooling_kernelPKfPfiiii,(.L_x_26 - _Z25global_avg_pooling_kernelPKfPfiiii)
        .other          _Z25global_avg_pooling_kernelPKfPfiiii,@"STO_CUDA_ENTRY STV_DEFAULT"
_Z25global_avg_pooling_kernelPKfPfiiii:
.text._Z25global_avg_pooling_kernelPKfPfiiii:
[----:B------:R-:W-:Y:S01]  /*0000*/  LDC R1, c[0x0][0x37c] ;  /* 0x0000df00ff017b82 */ /* 0x000fe20000000800 */
[----:B------:R-:W0:Y:S07]  /*0010*/  S2R R3, SR_TID.X ;  /* 0x0000000000037919 */ /* 0x000e2e0000002100 */
[----:B------:R-:W0:Y:S01]  /*0020*/  S2UR UR6, SR_CTAID.X ;  /* 0x00000000000679c3 */ /* 0x000e220000002500 */
[----:B------:R-:W1:Y:S07]  /*0030*/  LDCU.64 UR4, c[0x0][0x390] ;  /* 0x00007200ff0477ac */ /* 0x000e6e0008000a00 */
[----:B------:R-:W0:Y:S01]  /*0040*/  LDC R2, c[0x0][0x360] ;  /* 0x0000d800ff027b82 */ /* 0x000e220000000800 */
[----:B-1----:R-:W-:Y:S01]  /*0050*/  UIMAD UR4, UR5, UR4, URZ ;  /* 0x00000004050472a4 */ /* 0x002fe2000f8e02ff */
[----:B0-----:R-:W-:-:S05]  /*0060*/  IMAD R2, R2, UR6, R3 ;  /* 0x0000000602027c24 */ /* 0x001fca000f8e0203 */
[----:B------:R-:W-:-:S13]  /*0070*/  ISETP.GE.AND P0, PT, R2, UR4, PT ;  /* 0x0000000402007c0c */ /* 0x000fda000bf06270 */
[----:B------:R-:W-:Y:S05]  /*0080*/  @P0 EXIT ;  /* 0x000000000000094d */ /* 0x000fea0003800000 */
[----:B------:R-:W0:Y:S01]  /*0090*/  LDCU.64 UR4, c[0x0][0x398] ;  /* 0x00007300ff0477ac */ /* 0x000e220008000a00 */
[----:B------:R-:W-:Y:S01]  /*00a0*/  HFMA2 R3, -RZ, RZ, 0, 0 ;  /* 0x00000000ff037431 */ /* 0x000fe200000001ff */
[----:B------:R-:W1:Y:S01]  /*00b0*/  LDCU.64 UR10, c[0x0][0x358] ;  /* 0x00006b00ff0a77ac */ /* 0x000e620008000a00 */
[----:B0-----:R-:W-:-:S04]  /*00c0*/  UIMAD UR5, UR5, UR4, URZ ;  /* 0x00000004050572a4 */ /* 0x001fc8000f8e02ff */
[----:B------:R-:W-:-:S09]  /*00d0*/  UISETP.GE.AND UP0, UPT, UR5, 0x1, UPT ;  /* 0x000000010500788c */ /* 0x000fd2000bf06270 */
[----:B-1----:R-:W-:Y:S05]  /*00e0*/  BRA.U !UP0, `(.L_x_2) ;  /* 0x0000000508a87547 */ /* 0x002fea000b800000 */
[----:B------:R-:W-:Y:S02]  /*00f0*/  UISETP.GE.U32.AND UP1, UPT, UR5, 0x10, UPT ;  /* 0x000000100500788c */ /* 0x000fe4000bf26070 */
[----:B------:R-:W-:Y:S01]  /*0100*/  IMAD R0, R2, UR5, RZ ;  /* 0x0000000502007c24 */ /* 0x000fe2000f8e02ff */
[----:B------:R-:W-:Y:S01]  /*0110*/  ULOP3.LUT UR8, UR5, 0xf, URZ, 0xc0, !UPT ;  /* 0x0000000f05087892 */ /* 0x000fe2000f8ec0ff */
[----:B------:R-:W-:Y:S01]  /*0120*/  IMAD.MOV.U32 R3, RZ, RZ, RZ ;  /* 0x000000ffff037224 */ /* 0x000fe200078e00ff */
[----:B------:R-:W-:Y:S02]  /*0130*/  UMOV UR4, URZ ;  /* 0x000000ff00047c82 */ /* 0x000fe40008000000 */
[----:B------:R-:W-:Y:S02]  /*0140*/  UISETP.NE.AND UP0, UPT, UR8, URZ, UPT ;  /* 0x000000ff0800728c */ /* 0x000fe4000bf05270 */
[----:B------:R-:W-:Y:S09]  /*0150*/  BRA.U !UP1, `(.L_x_3) ;  /* 0x0000000109b87547 */ /* 0x000ff2000b800000 */
[----:B------:R-:W0:Y:S01]  /*0160*/  LDCU.64 UR6, c[0x0][0x380] ;  /* 0x00007000ff0677ac */ /* 0x000e220008000a00 */
[----:B------:R-:W-:Y:S01]  /*0170*/  MOV R3, RZ ;  /* 0x000000ff00037202 */ /* 0x000fe20000000f00 */
[----:B------:R-:W-:Y:S01]  /*0180*/  IMAD.MOV.U32 R6, RZ, RZ, R0 ;  /* 0x000000ffff067224 */ /* 0x000fe200078e0000 */
[----:B------:R-:W-:-:S04]  /*0190*/  ULOP3.LUT UR4, UR5, 0x7ffffff0, URZ, 0xc0, !UPT ;  /* 0x7ffffff005047892 */ /* 0x000fc8000f8ec0ff */
[----:B------:R-:W-:Y:S02]  /*01a0*/  UIADD3 UR9, UPT, UPT, -UR4, URZ, URZ ;  /* 0x000000ff04097290 */ /* 0x000fe4000fffe1ff */
[----:B0-----:R-:W-:-:S04]  /*01b0*/  UIADD3 UR6, UP1, UPT, UR6, 0x20, URZ ;  /* 0x0000002006067890 */ /* 0x001fc8000ff3e0ff */
[----:B------:R-:W-:-:S12]  /*01c0*/  UIADD3.X UR7, UPT, UPT, URZ, UR7, URZ, UP1, !UPT ;  /* 0x00000007ff077290 */ /* 0x000fd80008ffe4ff */
.L_x_4:
[----:B------:R-:W-:Y:S01]  /*01d0*/  MOV R4, UR6 ;  /* 0x0000000600047c02 */ /* 0x000fe20008000f00 */
[----:B------:R-:W-:-:S04]  /*01e0*/  IMAD.U32 R5, RZ, RZ, UR7 ;  /* 0x00000007ff057e24 */ /* 0x000fc8000f8e00ff */
[----:B------:R-:W-:-:S05]  /*01f0*/  IMAD.WIDE R4, R6, 0x4, R4 ;  /* 0x0000000406047825 */ /* 0x000fca00078e0204 */
[----:B------:R-:W2:Y:S04]  /*0200*/  LDG.E.CONSTANT R16, desc[UR10][R4.64+-0x20] ;  /* 0xffffe00a04107981 */ /* 0x000ea8000c1e9900 */
[----:B------:R-:W3:Y:S04]  /*0210*/  LDG.E.CONSTANT R15, desc[UR10][R4.64+-0x1c] ;  /* 0xffffe40a040f7981 */ /* 0x000ee8000c1e9900 */
[----:B------:R-:W4:Y:S04]  /*0220*/  LDG.E.CONSTANT R18, desc[UR10][R4.64+-0x18] ;  /* 0xffffe80a04127981 */ /* 0x000f28000c1e9900 */
[----:B------:R-:W5:Y:S04]  /*0230*/  LDG.E.CONSTANT R20, desc[UR10][R4.64+-0x14] ;  /* 0xffffec0a04147981 */ /* 0x000f68000c1e9900 */
        /* <DEDUP_REMOVED lines=11> */
[----:B------:R-:W5:Y:S01]  /*02f0*/  LDG.E.CONSTANT R14, desc[UR10][R4.64+0x1c] ;  /* 0x00001c0a040e7981 */ /* 0x000f62000c1e9900 */
[----:B------:R-:W-:Y:S01]  /*0300*/  UIADD3 UR9, UPT, UPT, UR9, 0x10, URZ ;  /* 0x0000001009097890 */ /* 0x000fe2000fffe0ff */
[----:B------:R-:W-:-:S03]  /*0310*/  IADD3 R6, PT, PT, R6, 0x10, RZ ;  /* 0x0000001006067810 */ /* 0x000fc60007ffe0ff */
[----:B------:R-:W-:Y:S01]  /*0320*/  UISETP.NE.AND UP1, UPT, UR9, URZ, UPT ;  /* 0x000000ff0900728c */ /* 0x000fe2000bf25270 */
[----:B--2---:R-:W-:-:S04]  /*0330*/  FADD R16, R16, R3 ;  /* 0x0000000310107221 */ /* 0x004fc80000000000 */
[----:B---3--:R-:W-:-:S04]  /*0340*/  FADD R15, R16, R15 ;  /* 0x0000000f100f7221 */ /* 0x008fc80000000000 */
[----:B----4-:R-:W-:-:S04]  /*0350*/  FADD R15, R15, R18 ;  /* 0x000000120f0f7221 */ /* 0x010fc80000000000 */
[----:B-----5:R-:W-:-:S04]  /*0360*/  FADD R15, R15, R20 ;  /* 0x000000140f0f7221 */ /* 0x020fc80000000000 */
[----:B------:R-:W-:-:S04]  /*0370*/  FADD R15, R15, R22 ;  /* 0x000000160f0f7221 */ /* 0x000fc80000000000 */
        /* <DEDUP_REMOVED lines=10> */
[----:B------:R-:W-:Y:S01]  /*0420*/  FADD R3, R7, R14 ;  /* 0x0000000e07037221 */ /* 0x000fe20000000000 */
[----:B------:R-:W-:Y:S06]  /*0430*/  BRA.U UP1, `(.L_x_4) ;  /* 0xfffffffd01647547 */ /* 0x000fec000b83ffff */
.L_x_3:
[----:B------:R-:W-:Y:S05]  /*0440*/  BRA.U !UP0, `(.L_x_2) ;  /* 0x0000000108d07547 */ /* 0x000fea000b800000 */
[----:B------:R-:W-:Y:S02]  /*0450*/  UISETP.GE.U32.AND UP0, UPT, UR8, 0x8, UPT ;  /* 0x000000080800788c */ /* 0x000fe4000bf06070 */
[----:B------:R-:W-:-:S04]  /*0460*/  ULOP3.LUT UR7, UR5, 0x7, URZ, 0xc0, !UPT ;  /* 0x0000000705077892 */ /* 0x000fc8000f8ec0ff */
[----:B------:R-:W-:-:S03]  /*0470*/  UISETP.NE.AND UP1, UPT, UR7, URZ, UPT ;  /* 0x000000ff0700728c */ /* 0x000fc6000bf25270 */
[----:B------:R-:W-:Y:S08]  /*0480*/  BRA.U !UP0, `(.L_x_5) ;  /* 0x0000000108507547 */ /* 0x000ff0000b800000 */
[----:B------:R-:W0:Y:S01]  /*0490*/  LDC.64 R4, c[0x0][0x380] ;  /* 0x0000e000ff047b82 */ /* 0x000e220000000a00 */
[----:B------:R-:W-:-:S04]  /*04a0*/  VIADD R7, R0, UR4 ;  /* 0x0000000400077c36 */ /* 0x000fc80008000000 */
[----:B0-----:R-:W-:-:S05]  /*04b0*/  IMAD.WIDE R4, R7, 0x4, R4 ;  /* 0x0000000407047825 */ /* 0x001fca00078e0204 */
[----:B------:R-:W2:Y:S04]  /*04c0*/  LDG.E.CONSTANT R6, desc[UR10][R4.64] ;  /* 0x0000000a04067981 */ /* 0x000ea8000c1e9900 */
[----:B------:R-:W3:Y:S04]  /*04d0*/  LDG.E.CONSTANT R7, desc[UR10][R4.64+0x4] ;  /* 0x0000040a04077981 */ /* 0x000ee8000c1e9900 */
[----:B------:R-:W4:Y:S04]  /*04e0*/  LDG.E.CONSTANT R9, desc[UR10][R4.64+0x8] ;  /* 0x0000080a04097981 */ /* 0x000f28000c1e9900 */
[----:B------:R-:W5:Y:S04]  /*04f0*/  LDG.E.CONSTANT R11, desc[UR10][R4.64+0xc] ;  /* 0x00000c0a040b7981 */ /* 0x000f68000c1e9900 */
[----:B------:R-:W5:Y:S04]  /*0500*/  LDG.E.CONSTANT R13, desc[UR10][R4.64+0x10] ;  /* 0x0000100a040d7981 */ /* 0x000f68000c1e9900 */
[----:B------:R-:W5:Y:S04]  /*0510*/  LDG.E.CONSTANT R15, desc[UR10][R4.64+0x14] ;  /* 0x0000140a040f7981 */ /* 0x000f68000c1e9900 */
[----:B------:R-:W5:Y:S04]  /*0520*/  LDG.E.CONSTANT R17, desc[UR10][R4.64+0x18] ;  /* 0x0000180a04117981 */ /* 0x000f68000c1e9900 */
[----:B------:R-:W5:Y:S01]  /*0530*/  LDG.E.CONSTANT R19, desc[UR10][R4.64+0x1c] ;  /* 0x00001c0a04137981 */ /* 0x000f62000c1e9900 */
[----:B------:R-:W-:Y:S01]  /*0540*/  UIADD3 UR4, UPT, UPT, UR4, 0x8, URZ ;  /* 0x0000000804047890 */ /* 0x000fe2000fffe0ff */
[----:B--2---:R-:W-:-:S04]  /*0550*/  FADD R6, R3, R6 ;  /* 0x0000000603067221 */ /* 0x004fc80000000000 */
[----:B---3--:R-:W-:-:S04]  /*0560*/  FADD R6, R6, R7 ;  /* 0x0000000706067221 */ /* 0x008fc80000000000 */
[----:B----4-:R-:W-:-:S04]  /*0570*/  FADD R6, R6, R9 ;  /* 0x0000000906067221 */ /* 0x010fc80000000000 */
[----:B-----5:R-:W-:-:S04]  /*0580*/  FADD R6, R6, R11 ;  /* 0x0000000b06067221 */ /* 0x020fc80000000000 */
[----:B------:R-:W-:-:S04]  /*0590*/  FADD R6, R6, R13 ;  /* 0x0000000d06067221 */ /* 0x000fc80000000000 */
[----:B------:R-:W-:-:S04]  /*05a0*/  FADD R6, R6, R15 ;  /* 0x0000000f06067221 */ /* 0x000fc80000000000 */
[----:B------:R-:W-:-:S04]  /*05b0*/  FADD R6, R6, R17 ;  /* 0x0000001106067221 */ /* 0x000fc80000000000 */
[----:B------:R-:W-:-:S07]  /*05c0*/  FADD R3, R6, R19 ;  /* 0x0000001306037221 */ /* 0x000fce0000000000 */
.L_x_5:
[----:B------:R-:W-:Y:S05]  /*05d0*/  BRA.U !UP1, `(.L_x_2) ;  /* 0x00000001096c7547 */ /* 0x000fea000b800000 */
[----:B------:R-:W-:Y:S02]  /*05e0*/  UISETP.GE.U32.AND UP0, UPT, UR7, 0x4, UPT ;  /* 0x000000040700788c */ /* 0x000fe4000bf06070 */
[----:B------:R-:W-:-:S04]  /*05f0*/  ULOP3.LUT UR6, UR5, 0x3, URZ, 0xc0, !UPT ;  /* 0x0000000305067892 */ /* 0x000fc8000f8ec0ff */
[----:B------:R-:W-:-:S03]  /*0600*/  UISETP.NE.AND UP1, UPT, UR6, URZ, UPT ;  /* 0x000000ff0600728c */ /* 0x000fc6000bf25270 */
[----:B------:R-:W-:Y:S08]  /*0610*/  BRA.U !UP0, `(.L_x_6) ;  /* 0x0000000108307547 */ /* 0x000ff0000b800000 */
[----:B------:R-:W0:Y:S01]  /*0620*/  LDC.64 R4, c[0x0][0x380] ;  /* 0x0000e000ff047b82 */ /* 0x000e220000000a00 */
[----:B------:R-:W-:-:S05]  /*0630*/  IADD3 R7, PT, PT, R0, UR4, RZ ;  /* 0x0000000400077c10 */ /* 0x000fca000fffe0ff */
[----:B0-----:R-:W-:-:S05]  /*0640*/  IMAD.WIDE R4, R7, 0x4, R4 ;  /* 0x0000000407047825 */ /* 0x001fca00078e0204 */
[----:B------:R-:W2:Y:S04]  /*0650*/  LDG.E.CONSTANT R6, desc[UR10][R4.64] ;  /* 0x0000000a04067981 */ /* 0x000ea8000c1e9900 */
[----:B------:R-:W3:Y:S04]  /*0660*/  LDG.E.CONSTANT R7, desc[UR10][R4.64+0x4] ;  /* 0x0000040a04077981 */ /* 0x000ee8000c1e9900 */
[----:B------:R-:W4:Y:S04]  /*0670*/  LDG.E.CONSTANT R9, desc[UR10][R4.64+0x8] ;  /* 0x0000080a04097981 */ /* 0x000f28000c1e9900 */
[----:B------:R-:W5:Y:S01]  /*0680*/  LDG.E.CONSTANT R11, desc[UR10][R4.64+0xc] ;  /* 0x00000c0a040b7981 */ /* 0x000f62000c1e9900 */
[----:B------:R-:W-:Y:S01]  /*0690*/  UIADD3 UR4, UPT, UPT, UR4, 0x4, URZ ;  /* 0x0000000404047890 */ /* 0x000fe2000fffe0ff */
[----:B--2---:R-:W-:-:S04]  /*06a0*/  FADD R6, R3, R6 ;  /* 0x0000000603067221 */ /* 0x004fc80000000000 */
[----:B---3--:R-:W-:-:S04]  /*06b0*/  FADD R6, R6, R7 ;  /* 0x0000000706067221 */ /* 0x008fc80000000000 */
[----:B----4-:R-:W-:-:S04]  /*06c0*/  FADD R6, R6, R9 ;  /* 0x0000000906067221 */ /* 0x010fc80000000000 */
[----:B-----5:R-:W-:-:S07]  /*06d0*/  FADD R3, R6, R11 ;  /* 0x0000000b06037221 */ /* 0x020fce0000000000 */
.L_x_6:
[----:B------:R-:W-:Y:S05]  /*06e0*/  BRA.U !UP1, `(.L_x_2) ;  /* 0x0000000109287547 */ /* 0x000fea000b800000 */
[----:B------:R-:W0:Y:S01]  /*06f0*/  LDC.64 R6, c[0x0][0x380] ;  /* 0x0000e000ff067b82 */ /* 0x000e220000000a00 */
[----:B------:R-:W-:Y:S01]  /*0700*/  VIADD R9, R0, UR4 ;  /* 0x0000000400097c36 */ /* 0x000fe20008000000 */
[----:B------:R-:W-:-:S12]  /*0710*/  UIADD3 UR6, UPT, UPT, -UR6, URZ, URZ ;  /* 0x000000ff06067290 */ /* 0x000fd8000fffe1ff */
.L_x_7:
[----:B0-----:R-:W-:-:S06]  /*0720*/  IMAD.WIDE R4, R9, 0x4, R6 ;  /* 0x0000000409047825 */ /* 0x001fcc00078e0206 */
[----:B------:R-:W2:Y:S01]  /*0730*/  LDG.E.CONSTANT R4, desc[UR10][R4.64] ;  /* 0x0000000a04047981 */ /* 0x000ea2000c1e9900 */
[----:B------:R-:W-:Y:S01]  /*0740*/  UIADD3 UR6, UPT, UPT, UR6, 0x1, URZ ;  /* 0x0000000106067890 */ /* 0x000fe2000fffe0ff */
[----:B------:R-:W-:-:S03]  /*0750*/  IADD3 R9, PT, PT, R9, 0x1, RZ ;  /* 0x0000000109097810 */ /* 0x000fc60007ffe0ff */
[----:B------:R-:W-:Y:S01]  /*0760*/  UISETP.NE.AND UP0, UPT, UR6, URZ, UPT ;  /* 0x000000ff0600728c */ /* 0x000fe2000bf05270 */
[----:B--2---:R-:W-:-:S08]  /*0770*/  FADD R3, R4, R3 ;  /* 0x0000000304037221 */ /* 0x004fd00000000000 */
[----:B------:R-:W-:Y:S05]  /*0780*/  BRA.U UP0, `(.L_x_7) ;  /* 0xfffffffd00e47547 */ /* 0x000fea000b83ffff */
.L_x_2:
[----:B------:R-:W-:Y:S01]  /*0790*/  I2FP.F32.S32 R6, UR5 ;  /* 0x0000000500067c45 */ /* 0x000fe20008201400 */
[----:B------:R-:W-:Y:S03]  /*07a0*/  BSSY.RECONVERGENT B0, `(.L_x_8) ;  /* 0x000000c000007945 */ /* 0x000fe60003800200 */
[----:B------:R-:W0:Y:S08]  /*07b0*/  MUFU.RCP R5, R6 ;  /* 0x0000000600057308 */ /* 0x000e300000001000 */
[----:B------:R-:W1:Y:S01]  /*07c0*/  FCHK P0, R3, R6 ;  /* 0x0000000603007302 */ /* 0x000e620000000000 */
[----:B0-----:R-:W-:-:S04]  /*07d0*/  FFMA R0, -R6, R5, 1 ;  /* 0x3f80000006007423 */ /* 0x001fc80000000105 */
[----:B------:R-:W-:-:S04]  /*07e0*/  FFMA R0, R5, R0, R5 ;  /* 0x0000000005007223 */ /* 0x000fc80000000005 */
[----:B------:R-:W-:-:S04]  /*07f0*/  FFMA R5, R0, R3, RZ ;  /* 0x0000000300057223 */ /* 0x000fc800000000ff */
[----:B------:R-:W-:-:S04]  /*0800*/  FFMA R4, -R6, R5, R3 ;  /* 0x0000000506047223 */ /* 0x000fc80000000103 */
[----:B------:R-:W-:Y:S01]  /*0810*/  FFMA R7, R0, R4, R5 ;  /* 0x0000000400077223 */ /* 0x000fe20000000005 */
[----:B-1----:R-:W-:Y:S06]  /*0820*/  @!P0 BRA `(.L_x_9) ;  /* 0x00000000000c8947 */ /* 0x002fec0003800000 */
[----:B------:R-:W-:-:S07]  /*0830*/  MOV R4, 0x850 ;  /* 0x0000085000047802 */ /* 0x000fce0000000f00 */
[----:B------:R-:W-:Y:S05]  /*0840*/  CALL.REL.NOINC `($__internal_0_$__cuda_sm3x_div_rn_noftz_f32_slowpath) ;  /* 0x0000000000187944 */ /* 0x000fea0003c00000 */
[----:B------:R-:W-:-:S07]  /*0850*/  IMAD.MOV.U32 R7, RZ, RZ, R0 ;  /* 0x000000ffff077224 */ /* 0x000fce00078e0000 */
.L_x_9:
[----:B------:R-:W-:Y:S05]  /*0860*/  BSYNC.RECONVERGENT B0 ;  /* 0x0000000000007941 */ /* 0x000fea0003800200 */
.L_x_8:
[----:B------:R-:W0:Y:S02]  /*0870*/  LDC.64 R4, c[0x0][0x388] ;  /* 0x0000e200ff047b82 */ /* 0x000e240000000a00 */
[----:B0-----:R-:W-:-:S05]  /*0880*/  IMAD.WIDE R2, R2, 0x4, R4 ;  /* 0x0000000402027825 */ /* 0x001fca00078e0204 */
[----:B------:R-:W-:Y:S01]  /*0890*/  STG.E desc[UR10][R2.64], R7 ;  /* 0x0000000702007986 */ /* 0x000fe2000c10190a */
[----:B------:R-:W-:Y:S05]  /*08a0*/  EXIT ;  /* 0x000000000000794d */ /* 0x000fea0003800000 */
        .weak           $__internal_0_$__cuda_sm3x_div_rn_noftz_f32_slowpath
        .type           $__internal_0_$__cuda_sm3x_div_rn_noftz_f32_slowpath,@function
        .size           $__internal_0_$__cuda_sm3x_div_rn_noftz_f32_slowpath,(.L_x_26 - $__internal_0_$__cuda_sm3x_div_rn_noftz_f32_slowpath)
$__internal_0_$__cuda_sm3x_div_rn_noftz_f32_slowpath:
[----:B------:R-:W-:Y:S01]  /*08b0*/  SHF.R.U32.HI R5, RZ, 0x17, R6 ;  /* 0x00000017ff057819 */ /* 0x000fe20000011606 */
[----:B------:R-:W-:Y:S01]  /*08c0*/  BSSY.RECONVERGENT B1, `(.L_x_10) ;  /* 0x0000063000017945 */ /* 0x000fe20003800200 */
[----:B------:R-:W-:Y:S02]  /*08d0*/  SHF.R.U32.HI R0, RZ, 0x17, R3 ;  /* 0x00000017ff007819 */ /* 0x000fe40000011603 */
[----:B------:R-:W-:Y:S02]  /*08e0*/  LOP3.LUT R5, R5, 0xff, RZ, 0xc0, !PT ;  /* 0x000000ff05057812 */ /* 0x000fe400078ec0ff */
[----:B------:R-:W-:Y:S02]  /*08f0*/  LOP3.LUT R10, R0, 0xff, RZ, 0xc0, !PT ;  /* 0x000000ff000a7812 */ /* 0x000fe400078ec0ff */
[----:B------:R-:W-:-:S03]  /*0900*/  IADD3 R8, PT, PT, R5, -0x1, RZ ;  /* 0xffffffff05087810 */ /* 0x000fc60007ffe0ff */
[----:B------:R-:W-:Y:S01]  /*0910*/  VIADD R9, R10, 0xffffffff ;  /* 0xffffffff0a097836 */ /* 0x000fe20000000000 */
[----:B------:R-:W-:-:S04]  /*0920*/  ISETP.GT.U32.AND P0, PT, R8, 0xfd, PT ;  /* 0x000000fd0800780c */ /* 0x000fc80003f04070 */
[----:B------:R-:W-:-:S13]  /*0930*/  ISETP.GT.U32.OR P0, PT, R9, 0xfd, P0 ;  /* 0x000000fd0900780c */ /* 0x000fda0000704470 */
[----:B------:R-:W-:Y:S01]  /*0940*/  @!P0 MOV R7, RZ ;  /* 0x000000ff00078202 */ /* 0x000fe20000000f00 */
[----:B------:R-:W-:Y:S06]  /*0950*/  @!P0 BRA `(.L_x_11) ;  /* 0x0000000000608947 */ /* 0x000fec0003800000 */
[----:B------:R-:W-:Y:S01]  /*0960*/  FSETP.GTU.FTZ.AND P0, PT, |R3|, +INF , PT ;  /* 0x7f8000000300780b */ /* 0x000fe20003f1c200 */
[----:B------:R-:W-:Y:S01]  /*0970*/  IMAD.MOV.U32 R0, RZ, RZ, R6 ;  /* 0x000000ffff007224 */ /* 0x000fe200078e0006 */
[----:B------:R-:W-:-:S04]  /*0980*/  FSETP.GTU.FTZ.AND P1, PT, |R6|, +INF , PT ;  /* 0x7f8000000600780b */ /* 0x000fc80003f3c200 */
[----:B------:R-:W-:-:S13]  /*0990*/  PLOP3.LUT P0, PT, P0, P1, PT, 0xf8, 0x8f ;  /* 0x00000000008f781c */ /* 0x000fda0000703f70 */
[----:B------:R-:W-:Y:S05]  /*09a0*/  @P0 BRA `(.L_x_12) ;  /* 0x00000004004c0947 */ /* 0x000fea0003800000 */
[----:B------:R-:W-:-:S13]  /*09b0*/  LOP3.LUT P0, RZ, R6, 0x7fffffff, R3, 0xc8, !PT ;  /* 0x7fffffff06ff7812 */ /* 0x000fda000780c803 */
[----:B------:R-:W-:Y:S05]  /*09c0*/  @!P0 BRA `(.L_x_13) ;  /* 0x00000004003c8947 */ /* 0x000fea0003800000 */
[C---:B------:R-:W-:Y:S02]  /*09d0*/  FSETP.NEU.FTZ.AND P2, PT, |R3|.reuse, +INF , PT ;  /* 0x7f8000000300780b */ /* 0x040fe40003f5d200 */
[----:B------:R-:W-:Y:S02]  /*09e0*/  FSETP.NEU.FTZ.AND P1, PT, |R0|, +INF , PT ;  /* 0x7f8000000000780b */ /* 0x000fe40003f3d200 */
[----:B------:R-:W-:-:S11]  /*09f0*/  FSETP.NEU.FTZ.AND P0, PT, |R3|, +INF , PT ;  /* 0x7f8000000300780b */ /* 0x000fd60003f1d200 */
[----:B------:R-:W-:Y:S05]  /*0a00*/  @!P1 BRA !P2, `(.L_x_13) ;  /* 0x00000004002c9947 */ /* 0x000fea0005000000 */
[----:B------:R-:W-:-:S04]  /*0a10*/  LOP3.LUT P2, RZ, R3, 0x7fffffff, RZ, 0xc0, !PT ;  /* 0x7fffffff03ff7812 */ /* 0x000fc8000784c0ff */
[----:B------:R-:W-:-:S13]  /*0a20*/  PLOP3.LUT P1, PT, P1, P2, PT, 0x2f, 0xf2 ;  /* 0x0000000000f2781c */ /* 0x000fda0000f24577 */
[----:B------:R-:W-:Y:S05]  /*0a30*/  @P1 BRA `(.L_x_14) ;  /* 0x0000000400181947 */ /* 0x000fea0003800000 */
[----:B------:R-:W-:-:S04]  /*0a40*/  LOP3.LUT P1, RZ, R6, 0x7fffffff, RZ, 0xc0, !PT ;  /* 0x7fffffff06ff7812 */ /* 0x000fc8000782c0ff */
[----:B------:R-:W-:-:S13]  /*0a50*/  PLOP3.LUT P0, PT, P0, P1, PT, 0x2f, 0xf2 ;  /* 0x0000000000f2781c */ /* 0x000fda0000702577 */
[----:B------:R-:W-:Y:S05]  /*0a60*/  @P0 BRA `(.L_x_15) ;  /* 0x0000000400000947 */ /* 0x000fea0003800000 */
[----:B------:R-:W-:Y:S02]  /*0a70*/  ISETP.GE.AND P0, PT, R9, RZ, PT ;  /* 0x000000ff0900720c */ /* 0x000fe40003f06270 */
[----:B------:R-:W-:-:S11]  /*0a80*/  ISETP.GE.AND P1, PT, R8, RZ, PT ;  /* 0x000000ff0800720c */ /* 0x000fd60003f26270 */
[----:B------:R-:W-:Y:S01]  /*0a90*/  @P0 MOV R7, RZ ;  /* 0x000000ff00070202 */ /* 0x000fe20000000f00 */
[----:B------:R-:W-:Y:S02]  /*0aa0*/  @!P0 IMAD.MOV.U32 R7, RZ, RZ, -0x40 ;  /* 0xffffffc0ff078424 */ /* 0x000fe400078e00ff */
[----:B------:R-:W-:Y:S01]  /*0ab0*/  @!P0 FFMA R3, R3, 1.84467440737095516160e+19, RZ ;  /* 0x5f80000003038823 */ /* 0x000fe200000000ff */
[----:B------:R-:W-:Y:S02]  /*0ac0*/  @!P1 FFMA R6, R0, 1.84467440737095516160e+19, RZ ;  /* 0x5f80000000069823 */ /* 0x000fe400000000ff */
[----:B------:R-:W-:-:S07]  /*0ad0*/  @!P1 IADD3 R7, PT, PT, R7, 0x40, RZ ;  /* 0x0000004007079810 */ /* 0x000fce0007ffe0ff */
.L_x_11:
[----:B------:R-:W-:Y:S01]  /*0ae0*/  LEA R9, R5, 0xc0800000, 0x17 ;  /* 0xc080000005097811 */ /* 0x000fe200078eb8ff */
[----:B------:R-:W-:Y:S03]  /*0af0*/  BSSY.RECONVERGENT B2, `(.L_x_16) ;  /* 0x0000036000027945 */ /* 0x000fe60003800200 */
[----:B------:R-:W-:Y:S01]  /*0b00*/  IADD3 R9, PT, PT, -R9, R6, RZ ;  /* 0x0000000609097210 */ /* 0x000fe20007ffe1ff */
[----:B------:R-:W-:-:S03]  /*0b10*/  VIADD R6, R10, 0xffffff81 ;  /* 0xffffff810a067836 */ /* 0x000fc60000000000 */
[----:B------:R-:W0:Y:S01]  /*0b20*/  MUFU.RCP R8, R9 ;  /* 0x0000000900087308 */ /* 0x000e220000001000 */
[----:B------:R-:W-:Y:S01]  /*0b30*/  FADD.FTZ R11, -R9, -RZ ;  /* 0x800000ff090b7221 */ /* 0x000fe20000010100 */
[C---:B------:R-:W-:Y:S01]  /*0b40*/  IMAD R0, R6.reuse, -0x800000, R3 ;  /* 0xff80000006007824 */ /* 0x040fe200078e0203 */
[----:B------:R-:W-:-:S04]  /*0b50*/  IADD3 R6, PT, PT, R6, 0x7f, -R5 ;  /* 0x0000007f06067810 */ /* 0x000fc80007ffe805 */
[----:B------:R-:W-:Y:S01]  /*0b60*/  IADD3 R6, PT, PT, R6, R7, RZ ;  /* 0x0000000706067210 */ /* 0x000fe20007ffe0ff */
[----:B0-----:R-:W-:-:S04]  /*0b70*/  FFMA R13, R8, R11, 1 ;  /* 0x3f800000080d7423 */ /* 0x001fc8000000000b */
[----:B------:R-:W-:-:S04]  /*0b80*/  FFMA R10, R8, R13, R8 ;  /* 0x0000000d080a7223 */ /* 0x000fc80000000008 */
[----:B------:R-:W-:-:S04]  /*0b90*/  FFMA R3, R0, R10, RZ ;  /* 0x0000000a00037223 */ /* 0x000fc800000000ff */
[----:B------:R-:W-:-:S04]  /*0ba0*/  FFMA R8, R11, R3, R0 ;  /* 0x000000030b087223 */ /* 0x000fc80000000000 */
[----:B------:R-:W-:-:S04]  /*0bb0*/  FFMA R13, R10, R8, R3 ;  /* 0x000000080a0d7223 */ /* 0x000fc80000000003 */
[----:B------:R-:W-:-:S04]  /*0bc0*/  FFMA R8, R11, R13, R0 ;  /* 0x0000000d0b087223 */ /* 0x000fc80000000000 */
[----:B------:R-:W-:-:S05]  /*0bd0*/  FFMA R0, R10, R8, R13 ;  /* 0x000000080a007223 */ /* 0x000fca000000000d */
[----:B------:R-:W-:-:S04]  /*0be0*/  SHF.R.U32.HI R3, RZ, 0x17, R0 ;  /* 0x00000017ff037819 */ /* 0x000fc80000011600 */
[----:B------:R-:W-:-:S04]  /*0bf0*/  LOP3.LUT R3, R3, 0xff, RZ, 0xc0, !PT ;  /* 0x000000ff03037812 */ /* 0x000fc800078ec0ff */
[----:B------:R-:W-:-:S05]  /*0c00*/  IADD3 R7, PT, PT, R3, R6, RZ ;  /* 0x0000000603077210 */ /* 0x000fca0007ffe0ff */
[----:B------:R-:W-:-:S05]  /*0c10*/  VIADD R3, R7, 0xffffffff ;  /* 0xffffffff07037836 */ /* 0x000fca0000000000 */
[----:B------:R-:W-:-:S13]  /*0c20*/  ISETP.GE.U32.AND P0, PT, R3, 0xfe, PT ;  /* 0x000000fe0300780c */ /* 0x000fda0003f06070 */
[----:B------:R-:W-:Y:S05]  /*0c30*/  @!P0 BRA `(.L_x_17) ;  /* 0x0000000000808947 */ /* 0x000fea0003800000 */
[----:B------:R-:W-:-:S13]  /*0c40*/  ISETP.GT.AND P0, PT, R7, 0xfe, PT ;  /* 0x000000fe0700780c */ /* 0x000fda0003f04270 */
[----:B------:R-:W-:Y:S05]  /*0c50*/  @P0 BRA `(.L_x_18) ;  /* 0x00000000006c0947 */ /* 0x000fea0003800000 */
[----:B------:R-:W-:-:S13]  /*0c60*/  ISETP.GE.AND P0, PT, R7, 0x1, PT ;  /* 0x000000010700780c */ /* 0x000fda0003f06270 */
[----:B------:R-:W-:Y:S05]  /*0c70*/  @P0 BRA `(.L_x_19) ;  /* 0x0000000000740947 */ /* 0x000fea0003800000 */
[----:B------:R-:W-:Y:S02]  /*0c80*/  ISETP.GE.AND P0, PT, R7, -0x18, PT ;  /* 0xffffffe80700780c */ /* 0x000fe40003f06270 */
[----:B------:R-:W-:-:S11]  /*0c90*/  LOP3.LUT R0, R0, 0x80000000, RZ, 0xc0, !PT ;  /* 0x8000000000007812 */ /* 0x000fd600078ec0ff */
[----:B------:R-:W-:Y:S05]  /*0ca0*/  @!P0 BRA `(.L_x_19) ;  /* 0x0000000000688947 */ /* 0x000fea0003800000 */
[CCC-:B------:R-:W-:Y:S01]  /*0cb0*/  FFMA.RZ R3, R10.reuse, R8.reuse, R13.reuse ;  /* 0x000000080a037223 */ /* 0x1c0fe2000000c00d */
[CCC-:B------:R-:W-:Y:S01]  /*0cc0*/  FFMA.RM R6, R10.reuse, R8.reuse, R13.reuse ;  /* 0x000000080a067223 */ /* 0x1c0fe2000000400d */
[C---:B------:R-:W-:Y:S02]  /*0cd0*/  ISETP.NE.AND P2, PT, R7.reuse, RZ, PT ;  /* 0x000000ff0700720c */ /* 0x040fe40003f45270 */
[----:B------:R-:W-:Y:S02]  /*0ce0*/  ISETP.NE.AND P1, PT, R7, RZ, PT ;  /* 0x000000ff0700720c */ /* 0x000fe40003f25270 */
[----:B------:R-:W-:Y:S01]  /*0cf0*/  LOP3.LUT R5, R3, 0x7fffff, RZ, 0xc0, !PT ;  /* 0x007fffff03057812 */ /* 0x000fe200078ec0ff */
[----:B------:R-:W-:Y:S01]  /*0d00*/  FFMA.RP R3, R10, R8, R13 ;  /* 0x000000080a037223 */ /* 0x000fe2000000800d */
[----:B------:R-:W-:Y:S02]  /*0d10*/  IADD3 R8, PT, PT, R7, 0x20, RZ ;  /* 0x0000002007087810 */ /* 0x000fe40007ffe0ff */
[----:B------:R-:W-:-:S02]  /*0d20*/  LOP3.LUT R5, R5, 0x800000, RZ, 0xfc, !PT ;  /* 0x0080000005057812 */ /* 0x000fc400078efcff */
[----:B------:R-:W-:Y:S02]  /*0d30*/  IADD3 R7, PT, PT, -R7, RZ, RZ ;  /* 0x000000ff07077210 */ /* 0x000fe40007ffe1ff */
[----:B------:R-:W-:Y:S02]  /*0d40*/  SHF.L.U32 R8, R5, R8, RZ ;  /* 0x0000000805087219 */ /* 0x000fe400000006ff */
[----:B------:R-:W-:Y:S02]  /*0d50*/  FSETP.NEU.FTZ.AND P0, PT, R3, R6, PT ;  /* 0x000000060300720b */ /* 0x000fe40003f1d000 */
[----:B------:R-:W-:Y:S02]  /*0d60*/  SEL R6, R7, RZ, P2 ;  /* 0x000000ff07067207 */ /* 0x000fe40001000000 */
[----:B------:R-:W-:Y:S02]  /*0d70*/  ISETP.NE.AND P1, PT, R8, RZ, P1 ;  /* 0x000000ff0800720c */ /* 0x000fe40000f25270 */
[----:B------:R-:W-:-:S02]  /*0d80*/  SHF.R.U32.HI R6, RZ, R6, R5 ;  /* 0x00000006ff067219 */ /* 0x000fc40000011605 */
[----:B------:R-:W-:Y:S02]  /*0d90*/  PLOP3.LUT P0, PT, P0, P1, PT, 0xf8, 0x8f ;  /* 0x00000000008f781c */ /* 0x000fe40000703f70 */
[----:B------:R-:W-:Y:S02]  /*0da0*/  SHF.R.U32.HI R8, RZ, 0x1, R6 ;  /* 0x00000001ff087819 */ /* 0x000fe40000011606 */
[----:B------:R-:W-:-:S04]  /*0db0*/  SEL R3, RZ, 0x1, !P0 ;  /* 0x00000001ff037807 */ /* 0x000fc80004000000 */
[----:B------:R-:W-:-:S04]  /*0dc0*/  LOP3.LUT R3, R3, 0x1, R8, 0xf8, !PT ;  /* 0x0000000103037812 */ /* 0x000fc800078ef808 */
[----:B------:R-:W-:-:S05]  /*0dd0*/  LOP3.LUT R3, R3, R6, RZ, 0xc0, !PT ;  /* 0x0000000603037212 */ /* 0x000fca00078ec0ff */
[----:B------:R-:W-:-:S05]  /*0de0*/  IMAD.IADD R3, R8, 0x1, R3 ;  /* 0x0000000108037824 */ /* 0x000fca00078e0203 */
[----:B------:R-:W-:Y:S01]  /*0df0*/  LOP3.LUT R0, R3, R0, RZ, 0xfc, !PT ;  /* 0x0000000003007212 */ /* 0x000fe200078efcff */
[----:B------:R-:W-:Y:S06]  /*0e00*/  BRA `(.L_x_19) ;  /* 0x0000000000107947 */ /* 0x000fec0003800000 */
.L_x_18:
[----:B------:R-:W-:-:S04]  /*0e10*/  LOP3.LUT R0, R0, 0x80000000, RZ, 0xc0, !PT ;  /* 0x8000000000007812 */ /* 0x000fc800078ec0ff */
[----:B------:R-:W-:Y:S01]  /*0e20*/  LOP3.LUT R0, R0, 0x7f800000, RZ, 0xfc, !PT ;  /* 0x7f80000000007812 */ /* 0x000fe200078efcff */
[----:B------:R-:W-:Y:S06]  /*0e30*/  BRA `(.L_x_19) ;  /* 0x0000000000047947 */ /* 0x000fec0003800000 */
.L_x_17:
[----:B------:R-:W-:-:S07]  /*0e40*/  LEA R0, R6, R0, 0x17 ;  /* 0x0000000006007211 */ /* 0x000fce00078eb8ff */
.L_x_19:
[----:B------:R-:W-:Y:S05]  /*0e50*/  BSYNC.RECONVERGENT B2 ;  /* 0x0000000000027941 */ /* 0x000fea0003800200 */
.L_x_16:
[----:B------:R-:W-:Y:S05]  /*0e60*/  BRA `(.L_x_20) ;  /* 0x0000000000207947 */ /* 0x000fea0003800000 */
.L_x_15:
[----:B------:R-:W-:-:S04]  /*0e70*/  LOP3.LUT R0, R6, 0x80000000, R3, 0x48, !PT ;  /* 0x8000000006007812 */ /* 0x000fc800078e4803 */
[----:B------:R-:W-:Y:S01]  /*0e80*/  LOP3.LUT R0, R0, 0x7f800000, RZ, 0xfc, !PT ;  /* 0x7f80000000007812 */ /* 0x000fe200078efcff */
[----:B------:R-:W-:Y:S06]  /*0e90*/  BRA `(.L_x_20) ;  /* 0x0000000000147947 */ /* 0x000fec0003800000 */
.L_x_14:
[----:B------:R-:W-:Y:S01]  /*0ea0*/  LOP3.LUT R0, R6, 0x80000000, R3, 0x48, !PT ;  /* 0x8000000006007812 */ /* 0x000fe200078e4803 */
[----:B------:R-:W-:Y:S06]  /*0eb0*/  BRA `(.L_x_20) ;  /* 0x00000000000c7947 */ /* 0x000fec0003800000 */
.L_x_13:
[----:B------:R-:W0:Y:S01]  /*0ec0*/  MUFU.RSQ R0, -QNAN ;  /* 0xffc0000000007908 */ /* 0x000e220000001400 */
[----:B------:R-:W-:Y:S05]  /*0ed0*/  BRA `(.L_x_20) ;  /* 0x0000000000047947 */ /* 0x000fea0003800000 */
.L_x_12:
[----:B------:R-:W-:-:S07]  /*0ee0*/  FADD.FTZ R0, R3, R0 ;  /* 0x0000000003007221 */ /* 0x000fce0000010000 */
.L_x_20:
[----:B------:R-:W-:Y:S05]  /*0ef0*/  BSYNC.RECONVERGENT B1 ;  /* 0x0000000000017941 */ /* 0x000fea0003800200 */
.L_x_10:
[----:B------:R-:W-:-:S04]  /*0f00*/  HFMA2 R5, -RZ, RZ, 0, 0 ;  /* 0x00000000ff057431 */ /* 0x000fc800000001ff */
[----:B0-----:R-:W-:Y:S05]  /*0f10*/  RET.REL.NODEC R4 `(_Z25global_avg_pooling_kernelPKfPfiiii) ;  /* 0xfffffff004387950 */ /* 0x001fea0003c3ffff */
.L_x_21:
        /* <DEDUP_REMOVED lines=14> */
.L_x_26:


//--------------------- .text._Z18max_pooling_kernelPKfPfiiiiiiiiii --------------------------
	.section	.text._Z18max_pooling_kernelPKfPfiiiiiiiiii,"ax",@progbits
	.align	128
        .global         _Z18max_pooling_kernelPKfPfiiiiiiiiii
        .type           _Z18max_pooling_kernelPKfPfiiiiiiiiii,@function
        .size           _Z18max_pooling_kernelPKfPfiiiiiiiiii,(.L_x_30 - _Z18max_pooling_kernelPKfPfiiiiiiiiii)
        .other          _Z18max_pooling_kernelPKfPfiiiiiiiiii,@"STO_CUDA_ENTRY STV_DEFAULT"
_Z18max_pooling_kernelPKfPfiiiiiiiiii:
.text._Z18max_pooling_kernelPKfPfiiiiiiiiii:
[----:B------:R-:W-:Y:S01]  /*0000*/  LDC R1, c[0x0][0x37c] ;  /* 0x0000df00ff017b82 */ /* 0x000fe20000000800 */
[----:B------:R-:W-:Y:S05]  /*0010*/  EXIT ;  /* 0x000000000000794d */ /* 0x000fea0003800000 */
.L_x_22:
        /* <DEDUP_REMOVED lines=14> */
.L_x_30:


//--------------------- .text._Z11relu_kernelPKfPfi --------------------------
	.section	.text._Z11relu_kernelPKfPfi,"ax",@progbits
	.align	128
        .global         _Z11relu_kernelPKfPfi
        .type           _Z11relu_kernelPKfPfi,@function
        .size           _Z11relu_kernelPKfPfi,(.L_x_31 - _Z11relu_kernelPKfPfi)
        .other          _Z11relu_kernelPKfPfi,@"STO_CUDA_ENTRY STV_DEFAULT"
_Z11relu_kernelPKfPfi:
.text._Z11relu_kernelPKfPfi:
[----:B------:R-:W-:Y:S01]  /*0000*/  LDC R1, c[0x0][0x37c] ;  /* 0x0000df00ff017b82 */ /* 0x000fe20000000800 */
[----:B------:R-:W-:Y:S05]  /*0010*/  EXIT ;  /* 0x000000000000794d */ /* 0x000fea0003800000 */
.L_x_23:
        /* <DEDUP_REMOVED lines=14> */
.L_x_31:


//--------------------- .text._Z17batch_norm_kernelPKfS0_S0_S0_S0_Pffiiii --------------------------
	.section	.text._Z17batch_norm_kernelPKfS0_S0_S0_S0_Pffiiii,"ax",@progbits
	.align	128
        .global         _Z17batch_norm_kernelPKfS0_S0_S0_S0_Pffiiii
        .type           _Z17batch_norm_kernelPKfS0_S0_S0_S0_Pffiiii,@function
        .size           _Z17batch_norm_kernelPKfS0_S0_S0_S0_Pffiiii,(.L_x_32 - _Z17batch_norm_kernelPKfS0_S0_S0_S0_Pffiiii)
        .other          _Z17batch_norm_kernelPKfS0_S0_S0_S0_Pffiiii,@"STO_CUDA_ENTRY STV_DEFAULT"
_Z17batch_norm_kernelPKfS0_S0_S0_S0_Pffiiii:
.text._Z17batch_norm_kernelPKfS0_S0_S0_S0_Pffiiii:
[----:B------:R-:W-:Y:S01]  /*0000*/  LDC R1, c[0x0][0x37c] ;  /* 0x0000df00ff017b82 */ /* 0x000fe20000000800 */
[----:B------:R-:W-:Y:S05]  /*0010*/  EXIT ;  /* 0x000000000000794d */ /* 0x000fea0003800000 */
.L_x_24:
        /* <DEDUP_REMOVED lines=14> */
.L_x_32:


//--------------------- .text._Z13conv2d_kernelPKfS0_S0_Pfiiiiiiiiiiiii --------------------------
	.section	.text._Z13conv2d_kernelPKfS0_S0_Pfiiiiiiiiiiiii,"ax",@progbits
	.align	128
        .global         _Z13conv2d_kernelPKfS0_S0_Pfiiiiiiiiiiiii
        .type           _Z13conv2d_kernelPKfS0_S0_Pfiiiiiiiiiiiii,@function
        .size           _Z13conv2d_kernelPKfS0_S0_Pfiiiiiiiiiiiii,(.L_x_33 - _Z13conv2d_kernelPKfS0_S0_Pfiiiiiiiiiiiii)
        .other          _Z13conv2d_kernelPKfS0_S0_Pfiiiiiiiiiiiii,@"STO_CUDA_ENTRY STV_DEFAULT"
_Z13conv2d_kernelPKfS0_S0_Pfiiiiiiiiiiiii:
.text._Z13conv2d_kernelPKfS0_S0_Pfiiiiiiiiiiiii:
[----:B------:R-:W-:Y:S01]  /*0000*/  LDC R1, c[0x0][0x37c] ;  /* 0x0000df00ff017b82 */ /* 0x000fe20000000800 */
[----:B------:R-:W-:Y:S05]  /*0010*/  EXIT ;  /* 0x000000000000794d */ /* 0x000fea0003800000 */
.L_x_25:
        /* <DEDUP_REMOVED lines=14> */
.L_x_33:


//--------------------- .nv.shared.reserved.0     --------------------------
	.section	.nv.shared.reserved.0,"aw",@nobits
	.weak		__nv_reservedSMEM_offset_0_alias
	.size		__nv_reservedSMEM_offset_0_alias, 0, 64
	.other		__nv_reservedSMEM_offset_0_alias,@"STO_CUDA_RESERVED_SHARED STV_DEFAULT"
__nv_reservedSMEM_offset_0_alias:
	.zero		0
	.zero		64


//--------------------- .nv.constant0._Z19residual_add_kernelPKfS0_Pfi --------------------------
	.section	.nv.constant0._Z19residual_add_kernelPKfS0_Pfi,"a",@progbits
	.sectionflags	@""
	.align	4
.nv.constant0._Z19residual_add_kernelPKfS0_Pfi:
	.zero		924


//--------------------- .nv.constant0._Z22fully_connected_kernelPKfS0_S0_Pfiii --------------------------
	.section	.nv.constant0._Z22fully_connected_kernelPKfS0_S0_Pfiii,"a",@progbits
	.sectionflags	@""
	.align	4
.nv.constant0._Z22fully_connected_kernelPKfS0_S0_Pfiii:
	.zero		940


//--------------------- .nv.constant0._Z25global_avg_pooling_kernelPKfPfiiii --------------------------
	.section	.nv.constant0._Z25global_avg_pooling_kernelPKfPfiiii,"a",@progbits
	.sectionflags	@""
	.align	4
.nv.constant0._Z25global_avg_pooling_kernelPKfPfiiii:
	.zero		928


//--------------------- .nv.constant0._Z18max_pooling_kernelPKfPfiiiiiiiiii --------------------------
	.section	.nv.constant0._Z18max_pooling_kernelPKfPfiiiiiiiiii,"a",@progbits
	.sectionflags	@""
	.align	4
.nv.constant0._Z18max_pooling_kernelPKfPfiiiiiiiiii:
	.zero		952


//--------------------- .nv.constant0._Z11relu_kernelPKfPfi --------------------------
	.section	.nv.constant0._Z11relu_kernelPKfPfi,"a",@progbits
	.sectionflags	@""
	.align	4
.nv.constant0._Z11relu_kernelPKfPfi:
	.zero		916


//--------------------- .nv.constant0._Z17batch_norm_kernelPKfS0_S0_S0_S0_Pffiiii --------------------------
	.section	.nv.constant0._Z17batch_norm_kernelPKfS0_S0_S0_S0_Pffiiii,"a",@progbits
	.sectionflags	@""
	.align	4
.nv.constant0._Z17batch_norm_kernelPKfS0_S0_S0_S0_Pffiiii:
	.zero		964


//--------------------- .nv.constant0._Z13conv2d_kernelPKfS0_S0_Pfiiiiiiiiiiiii --------------------------
	.section	.nv.constant0._Z13conv2d_kernelPKfS0_S0_Pfiiiiiiiiiiiii,"a",@progbits
	.sectionflags	@""
	.align	4
.nv.constant0._Z13conv2d_kernelPKfS0_S0_Pfiiiiiiiiiiiii:
	.zero		980


//--------------------- SYMBOLS --------------------------

	.type		.nv.reservedSmem.offset0,@object
	.size		.nv.reservedSmem.offset0,0x4
